//
// Generated by NVIDIA NVVM Compiler
//
// Compiler Build ID: CL-36424714
// Cuda compilation tools, release 13.0, V13.0.88
// Based on NVVM 20.0.0
//

.version 9.0
.target sm_100
.address_size 64

	// .globl	_Z13k_init_randomjPKfPi
.extern .func __assertfail
(
	.param .b64 __assertfail_param_0,
	.param .b64 __assertfail_param_1,
	.param .b32 __assertfail_param_2,
	.param .b64 __assertfail_param_3,
	.param .b64 __assertfail_param_4
)
;
.const .align 4 .b8 c_strides[12];
.global .align 1 .b8 __unnamed_1[108] = {118, 111, 105, 100, 32, 107, 95, 115, 119, 101, 101, 112, 40, 117, 110, 115, 105, 103, 110, 101, 100, 32, 105, 110, 116, 44, 32, 102, 108, 111, 97, 116, 44, 32, 117, 110, 115, 105, 103, 110, 101, 100, 32, 108, 111, 110, 103, 44, 32, 99, 111, 110, 115, 116, 32, 102, 108, 111, 97, 116, 32, 42, 44, 32, 99, 111, 110, 115, 116, 32, 102, 108, 111, 97, 116, 32, 42, 44, 32, 105, 110, 116, 32, 42, 44, 32, 117, 110, 115, 105, 103, 110, 101, 100, 32, 108, 111, 110, 103, 32, 108, 111, 110, 103, 32, 42, 41};
// _ZZ17k_accum_block_sumIyEvRiPT_E9warp_sums has been demoted
// _ZZ17k_accum_block_sumIiEvRiPT_E9warp_sums has been demoted
.global .align 1 .b8 $str[16] = {98, 108, 111, 99, 107, 68, 105, 109, 46, 122, 32, 61, 61, 32, 49};
.global .align 1 .b8 $str$1[27] = {47, 116, 109, 112, 47, 115, 97, 115, 115, 95, 99, 117, 95, 115, 104, 111, 97, 49, 55, 98, 56, 47, 107, 46, 99, 117};

.visible .entry _Z13k_init_randomjPKfPi(
	.param .u32 _Z13k_init_randomjPKfPi_param_0,
	.param .u64 .ptr .align 1 _Z13k_init_randomjPKfPi_param_1,
	.param .u64 .ptr .align 1 _Z13k_init_randomjPKfPi_param_2
)
{
	.reg .pred 	%p<3>;
	.reg .b32 	%r<7>;
	.reg .b32 	%f<2>;
	.reg .b64 	%rd<8>;

	ld.param.u32 	%r2, [_Z13k_init_randomjPKfPi_param_0];
	ld.param.u64 	%rd1, [_Z13k_init_randomjPKfPi_param_1];
	ld.param.u64 	%rd2, [_Z13k_init_randomjPKfPi_param_2];
	mov.u32 	%r3, %ctaid.x;
	mov.u32 	%r4, %ntid.x;
	mov.u32 	%r5, %tid.x;
	mad.lo.s32 	%r1, %r3, %r4, %r5;
	setp.ge.u32 	%p1, %r1, %r2;
	@%p1 bra 	$L__BB0_2;
	cvta.to.global.u64 	%rd3, %rd1;
	cvta.to.global.u64 	%rd4, %rd2;
	mul.wide.u32 	%rd5, %r1, 4;
	add.s64 	%rd6, %rd3, %rd5;
	ld.global.nc.f32 	%f1, [%rd6];
	setp.lt.f32 	%p2, %f1, 0f3F000000;
	selp.b32 	%r6, 1, -1, %p2;
	add.s64 	%rd7, %rd4, %rd5;
	st.global.u32 	[%rd7], %r6;
$L__BB0_2:
	ret;

}
	// .globl	_Z7k_sweepjfmPKfS0_PiPy
.visible .entry _Z7k_sweepjfmPKfS0_PiPy(
	.param .u32 _Z7k_sweepjfmPKfS0_PiPy_param_0,
	.param .f32 _Z7k_sweepjfmPKfS0_PiPy_param_1,
	.param .u64 _Z7k_sweepjfmPKfS0_PiPy_param_2,
	.param .u64 .ptr .align 1 _Z7k_sweepjfmPKfS0_PiPy_param_3,
	.param .u64 .ptr .align 1 _Z7k_sweepjfmPKfS0_PiPy_param_4,
	.param .u64 .ptr .align 1 _Z7k_sweepjfmPKfS0_PiPy_param_5,
	.param .u64 .ptr .align 1 _Z7k_sweepjfmPKfS0_PiPy_param_6
)
{
	.reg .pred 	%p<26>;
	.reg .b32 	%r<95>;
	.reg .b32 	%f<22>;
	.reg .b64 	%rd<35>;
	// demoted variable
	.shared .align 4 .b8 _ZZ17k_accum_block_sumIyEvRiPT_E9warp_sums[128];
	ld.param.u32 	%r18, [_Z7k_sweepjfmPKfS0_PiPy_param_0];
	ld.param.f32 	%f2, [_Z7k_sweepjfmPKfS0_PiPy_param_1];
	ld.param.u64 	%rd4, [_Z7k_sweepjfmPKfS0_PiPy_param_2];
	ld.param.u64 	%rd5, [_Z7k_sweepjfmPKfS0_PiPy_param_3];
	ld.param.u64 	%rd6, [_Z7k_sweepjfmPKfS0_PiPy_param_4];
	ld.param.u64 	%rd7, [_Z7k_sweepjfmPKfS0_PiPy_param_5];
	ld.param.u64 	%rd8, [_Z7k_sweepjfmPKfS0_PiPy_param_6];
	mov.u32 	%r19, %ctaid.x;
	mov.u32 	%r1, %ntid.x;
	mov.u32 	%r2, %tid.x;
	mad.lo.s32 	%r3, %r19, %r1, %r2;
	mov.u32 	%r20, %ntid.z;
	setp.eq.s32 	%p1, %r20, 1;
	@%p1 bra 	$L__BB1_2;
	mov.u64 	%rd9, $str;
	cvta.global.u64 	%rd10, %rd9;
	mov.u64 	%rd11, $str$1;
	cvta.global.u64 	%rd12, %rd11;
	mov.u64 	%rd13, __unnamed_1;
	cvta.global.u64 	%rd14, %rd13;
	{ // callseq 0, 0
	.param .b64 param0;
	st.param.b64 	[param0], %rd10;
	.param .b64 param1;
	st.param.b64 	[param1], %rd12;
	.param .b32 param2;
	st.param.b32 	[param2], 101;
	.param .b64 param3;
	st.param.b64 	[param3], %rd14;
	.param .b64 param4;
	st.param.b64 	[param4], 1;
	call.uni 
	__assertfail, 
	(
	param0, 
	param1, 
	param2, 
	param3, 
	param4
	);
	} // callseq 0
$L__BB1_2:
	mov.u32 	%r21, %ctaid.y;
	ld.const.u32 	%r22, [c_strides+8];
	cvt.u64.u32 	%rd1, %r21;
	setp.le.u64 	%p2, %rd4, %rd1;
	setp.ge.u32 	%p3, %r3, %r22;
	or.pred  	%p4, %p2, %p3;
	@%p4 bra 	$L__BB1_15;
	ld.const.u32 	%r5, [c_strides+4];
	div.u32 	%r6, %r3, %r5;
	mul.lo.s32 	%r24, %r6, %r5;
	sub.s32 	%r7, %r3, %r24;
	ld.const.u32 	%r8, [c_strides];
	div.u32 	%r9, %r7, %r8;
	add.s32 	%r25, %r6, %r9;
	and.b32  	%r26, %r25, 1;
	setp.ne.s32 	%p5, %r26, %r18;
	mov.b32 	%r93, 0;
	@%p5 bra 	$L__BB1_8;
	cvta.to.global.u64 	%rd15, %rd7;
	cvt.u32.u64 	%r27, %rd1;
	add.s32 	%r28, %r5, -1;
	setp.gt.u32 	%p6, %r8, %r7;
	selp.b32 	%r29, %r5, %r9, %p6;
	add.s32 	%r30, %r29, -1;
	setp.eq.s32 	%p7, %r9, %r28;
	add.s32 	%r31, %r9, 1;
	selp.b32 	%r32, 0, %r31, %p7;
	setp.gt.u32 	%p8, %r5, %r3;
	selp.b32 	%r33, %r5, %r6, %p8;
	add.s32 	%r34, %r33, -1;
	setp.eq.s32 	%p9, %r6, %r28;
	add.s32 	%r35, %r6, 1;
	selp.b32 	%r36, 0, %r35, %p9;
	mul.lo.s32 	%r37, %r22, %r27;
	mad.lo.s32 	%r39, %r30, %r8, %r24;
	mad.lo.s32 	%r40, %r32, %r8, %r24;
	add.s32 	%r41, %r39, %r37;
	mul.wide.u32 	%rd16, %r41, 4;
	add.s64 	%rd17, %rd15, %rd16;
	ld.global.u32 	%r42, [%rd17];
	add.s32 	%r43, %r40, %r37;
	mul.wide.u32 	%rd18, %r43, 4;
	add.s64 	%rd19, %rd15, %rd18;
	ld.global.u32 	%r44, [%rd19];
	add.s32 	%r45, %r42, %r44;
	mul.lo.s32 	%r46, %r9, %r8;
	mad.lo.s32 	%r47, %r34, %r5, %r46;
	mad.lo.s32 	%r48, %r36, %r5, %r46;
	add.s32 	%r49, %r47, %r37;
	mul.wide.u32 	%rd20, %r49, 4;
	add.s64 	%rd21, %rd15, %rd20;
	ld.global.u32 	%r50, [%rd21];
	add.s32 	%r51, %r50, %r45;
	add.s32 	%r52, %r48, %r37;
	mul.wide.u32 	%rd22, %r52, 4;
	add.s64 	%rd23, %rd15, %rd22;
	ld.global.u32 	%r53, [%rd23];
	add.s32 	%r54, %r51, %r53;
	cvt.rn.f32.s32 	%f3, %r54;
	add.f32 	%f4, %f2, %f3;
	add.s32 	%r10, %r37, %r3;
	mul.wide.u32 	%rd24, %r10, 4;
	add.s64 	%rd2, %rd15, %rd24;
	ld.global.u32 	%r11, [%rd2];
	shl.b32 	%r55, %r11, 1;
	cvt.rn.f32.s32 	%f5, %r55;
	mul.f32 	%f1, %f4, %f5;
	setp.gtu.f32 	%p10, %f1, 0f00000000;
	@%p10 bra 	$L__BB1_6;
	neg.s32 	%r57, %r11;
	st.global.u32 	[%rd2], %r57;
	mov.b32 	%r93, 1;
	bra.uni 	$L__BB1_8;
$L__BB1_6:
	cvta.to.global.u64 	%rd25, %rd5;
	shl.b64 	%rd26, %rd1, 2;
	add.s64 	%rd27, %rd25, %rd26;
	ld.global.f32 	%f6, [%rd27];
	neg.f32 	%f7, %f1;
	div.rn.f32 	%f8, %f7, %f6;
	fma.rn.f32 	%f9, %f8, 0f3BBB989D, 0f3F000000;
	cvt.sat.f32.f32 	%f10, %f9;
	mov.f32 	%f11, 0f4B400001;
	mov.f32 	%f12, 0f437C0000;
	fma.rm.f32 	%f13, %f10, %f12, %f11;
	add.f32 	%f14, %f13, 0fCB40007F;
	neg.f32 	%f15, %f14;
	fma.rn.f32 	%f16, %f8, 0f3FB8AA3B, %f15;
	fma.rn.f32 	%f17, %f8, 0f32A57060, %f16;
	mov.b32 	%r59, %f13;
	shl.b32 	%r60, %r59, 23;
	mov.b32 	%f18, %r60;
	ex2.approx.ftz.f32 	%f19, %f17;
	mul.f32 	%f20, %f19, %f18;
	cvta.to.global.u64 	%rd28, %rd6;
	add.s64 	%rd30, %rd28, %rd24;
	ld.global.nc.f32 	%f21, [%rd30];
	setp.geu.f32 	%p11, %f21, %f20;
	@%p11 bra 	$L__BB1_8;
	neg.s32 	%r62, %r11;
	st.global.u32 	[%rd2], %r62;
	mov.b32 	%r93, 1;
$L__BB1_8:
	cvta.to.global.u64 	%rd31, %rd8;
	shl.b64 	%rd32, %rd1, 3;
	add.s64 	%rd3, %rd31, %rd32;
	shfl.sync.down.b32	%r63|%p12, %r93, 16, 31, -1;
	add.s32 	%r64, %r63, %r93;
	shfl.sync.down.b32	%r65|%p13, %r64, 8, 31, -1;
	add.s32 	%r66, %r65, %r64;
	shfl.sync.down.b32	%r67|%p14, %r66, 4, 31, -1;
	add.s32 	%r68, %r67, %r66;
	shfl.sync.down.b32	%r69|%p15, %r68, 2, 31, -1;
	add.s32 	%r70, %r69, %r68;
	shfl.sync.down.b32	%r71|%p16, %r70, 1, 31, -1;
	add.s32 	%r13, %r71, %r70;
	mov.u32 	%r72, %tid.y;
	mad.lo.s32 	%r14, %r72, %r1, %r2;
	and.b32  	%r73, %r14, 31;
	setp.ne.s32 	%p17, %r73, 0;
	@%p17 bra 	$L__BB1_10;
	shr.u32 	%r74, %r14, 3;
	mov.u32 	%r75, _ZZ17k_accum_block_sumIyEvRiPT_E9warp_sums;
	add.s32 	%r76, %r75, %r74;
	st.shared.u32 	[%r76], %r13;
$L__BB1_10:
	bar.sync 	0;
	setp.gt.u32 	%p18, %r14, 31;
	@%p18 bra 	$L__BB1_15;
	mov.u32 	%r78, %ntid.y;
	mad.lo.s32 	%r79, %r1, %r78, 31;
	shr.u32 	%r80, %r79, 5;
	setp.ge.u32 	%p19, %r14, %r80;
	mov.b32 	%r94, 0;
	@%p19 bra 	$L__BB1_13;
	shl.b32 	%r81, %r14, 2;
	mov.u32 	%r82, _ZZ17k_accum_block_sumIyEvRiPT_E9warp_sums;
	add.s32 	%r83, %r82, %r81;
	ld.shared.u32 	%r94, [%r83];
$L__BB1_13:
	shfl.sync.down.b32	%r84|%p20, %r94, 16, 31, -1;
	add.s32 	%r85, %r84, %r94;
	shfl.sync.down.b32	%r86|%p21, %r85, 8, 31, -1;
	add.s32 	%r87, %r86, %r85;
	shfl.sync.down.b32	%r88|%p22, %r87, 4, 31, -1;
	add.s32 	%r89, %r88, %r87;
	shfl.sync.down.b32	%r90|%p23, %r89, 2, 31, -1;
	add.s32 	%r91, %r90, %r89;
	shfl.sync.down.b32	%r92|%p24, %r91, 1, 31, -1;
	add.s32 	%r17, %r92, %r91;
	setp.ne.s32 	%p25, %r14, 0;
	@%p25 bra 	$L__BB1_15;
	cvt.s64.s32 	%rd33, %r17;
	atom.global.add.u64 	%rd34, [%rd3], %rd33;
$L__BB1_15:
	ret;

}
	// .globl	_Z7k_accumIiEvjmPKT_PS0_
.visible .entry _Z7k_accumIiEvjmPKT_PS0_(
	.param .u32 _Z7k_accumIiEvjmPKT_PS0__param_0,
	.param .u64 _Z7k_accumIiEvjmPKT_PS0__param_1,
	.param .u64 .ptr .align 1 _Z7k_accumIiEvjmPKT_PS0__param_2,
	.param .u64 .ptr .align 1 _Z7k_accumIiEvjmPKT_PS0__param_3
)
{
	.reg .pred 	%p<18>;
	.reg .b32 	%r<49>;
	.reg .b64 	%rd<11>;
	// demoted variable
	.shared .align 4 .b8 _ZZ17k_accum_block_sumIiEvRiPT_E9warp_sums[128];
	ld.param.u32 	%r12, [_Z7k_accumIiEvjmPKT_PS0__param_0];
	ld.param.u64 	%rd5, [_Z7k_accumIiEvjmPKT_PS0__param_1];
	ld.param.u64 	%rd3, [_Z7k_accumIiEvjmPKT_PS0__param_2];
	ld.param.u64 	%rd4, [_Z7k_accumIiEvjmPKT_PS0__param_3];
	mov.u32 	%r13, %ctaid.x;
	mov.u32 	%r1, %ntid.x;
	mov.u32 	%r2, %tid.x;
	mad.lo.s32 	%r3, %r13, %r1, %r2;
	mov.u32 	%r14, %ctaid.y;
	mov.u32 	%r4, %ntid.y;
	mov.u32 	%r5, %tid.y;
	mad.lo.s32 	%r15, %r14, %r4, %r5;
	cvt.u64.u32 	%rd1, %r15;
	setp.le.u64 	%p1, %rd5, %rd1;
	setp.ge.u32 	%p2, %r3, %r12;
	or.pred  	%p3, %p2, %p1;
	@%p3 bra 	$L__BB2_8;
	cvt.u32.u64 	%r16, %rd1;
	cvta.to.global.u64 	%rd6, %rd3;
	cvta.to.global.u64 	%rd7, %rd4;
	mad.lo.s32 	%r17, %r16, %r12, %r3;
	mul.wide.u32 	%rd8, %r17, 4;
	add.s64 	%rd9, %rd6, %rd8;
	shl.b64 	%rd10, %rd1, 2;
	add.s64 	%rd2, %rd7, %rd10;
	ld.global.nc.u32 	%r18, [%rd9];
	shfl.sync.down.b32	%r19|%p4, %r18, 16, 31, -1;
	add.s32 	%r20, %r19, %r18;
	shfl.sync.down.b32	%r21|%p5, %r20, 8, 31, -1;
	add.s32 	%r22, %r21, %r20;
	shfl.sync.down.b32	%r23|%p6, %r22, 4, 31, -1;
	add.s32 	%r24, %r23, %r22;
	shfl.sync.down.b32	%r25|%p7, %r24, 2, 31, -1;
	add.s32 	%r26, %r25, %r24;
	shfl.sync.down.b32	%r27|%p8, %r26, 1, 31, -1;
	add.s32 	%r6, %r27, %r26;
	mad.lo.s32 	%r7, %r5, %r1, %r2;
	and.b32  	%r28, %r7, 31;
	setp.ne.s32 	%p9, %r28, 0;
	@%p9 bra 	$L__BB2_3;
	shr.u32 	%r29, %r7, 3;
	mov.u32 	%r30, _ZZ17k_accum_block_sumIiEvRiPT_E9warp_sums;
	add.s32 	%r31, %r30, %r29;
	st.shared.u32 	[%r31], %r6;
$L__BB2_3:
	bar.sync 	0;
	mul.lo.s32 	%r8, %r1, %r4;
	setp.gt.u32 	%p10, %r7, 31;
	@%p10 bra 	$L__BB2_8;
	add.s32 	%r33, %r8, 31;
	shr.u32 	%r34, %r33, 5;
	setp.ge.u32 	%p11, %r7, %r34;
	mov.b32 	%r48, 0;
	@%p11 bra 	$L__BB2_6;
	shl.b32 	%r35, %r7, 2;
	mov.u32 	%r36, _ZZ17k_accum_block_sumIiEvRiPT_E9warp_sums;
	add.s32 	%r37, %r36, %r35;
	ld.shared.u32 	%r48, [%r37];
$L__BB2_6:
	shfl.sync.down.b32	%r38|%p12, %r48, 16, 31, -1;
	add.s32 	%r39, %r38, %r48;
	shfl.sync.down.b32	%r40|%p13, %r39, 8, 31, -1;
	add.s32 	%r41, %r40, %r39;
	shfl.sync.down.b32	%r42|%p14, %r41, 4, 31, -1;
	add.s32 	%r43, %r42, %r41;
	shfl.sync.down.b32	%r44|%p15, %r43, 2, 31, -1;
	add.s32 	%r45, %r44, %r43;
	shfl.sync.down.b32	%r46|%p16, %r45, 1, 31, -1;
	add.s32 	%r11, %r46, %r45;
	setp.ne.s32 	%p17, %r7, 0;
	@%p17 bra 	$L__BB2_8;
	atom.global.add.u32 	%r47, [%rd2], %r11;
$L__BB2_8:
	ret;

}


// ===== COMPILED SASS (sm_100) =====

	.target	sm_100

	.elftype	@"ET_EXEC"


//--------------------- .note.nv.tkinfo           --------------------------
	.section	.note.nv.tkinfo,"",@"SHT_NOTE"
	.sectionflags	@"SHF_NOTE_NV_TKINFO"
	.tkinfo
        /*0018*/ 	.word	0x00000002
        /*0030*/ 	.string	""
        /*0030*/ 	.string	"ptxas"
        /*0030*/ 	.string	"Cuda compilation tools, release 13.0, V13.0.88"
        /*0030*/ 	.string	"Build cuda_13.0.r13.0/compiler.36424714_0"
        /*0030*/ 	.string	"-arch sm_100 -m 64 "



//--------------------- .note.nv.cuinfo           --------------------------
	.section	.note.nv.cuinfo,"",@"SHT_NOTE"
	.sectionflags	@"SHF_NOTE_NV_CUINFO"
        /*0018*/ 	.short	0x0002
        /*001a*/ 	.short	0x0064
        /*001c*/ 	.short	0x0082
	.zero		2


//--------------------- .nv.info                  --------------------------
	.section	.nv.info,"",@"SHT_CUDA_INFO"
	.align	4


	//----- nvinfo : EIATTR_REGCOUNT
	.align		4
        /*0000*/ 	.byte	0x04, 0x2f
        /*0002*/ 	.short	(.L_5 - .L_4)
	.align		4
.L_4:
        /*0004*/ 	.word	index@(_Z13k_init_randomjPKfPi)
        /*0008*/ 	.word	0x0000000a


	//----- nvinfo : EIATTR_FRAME_SIZE
	.align		4
.L_5:
        /*000c*/ 	.byte	0x04, 0x11
        /*000e*/ 	.short	(.L_7 - .L_6)
	.align		4
.L_6:
        /*0010*/ 	.word	index@(_Z13k_init_randomjPKfPi)
        /*0014*/ 	.word	0x00000000


	//----- nvinfo : EIATTR_REGCOUNT
	.align		4
.L_7:
        /*0018*/ 	.byte	0x04, 0x2f
        /*001a*/ 	.short	(.L_9 - .L_8)
	.align		4
.L_8:
        /*001c*/ 	.word	index@(_Z7k_sweepjfmPKfS0_PiPy)
        /*0020*/ 	.word	0x0000001a


	//----- nvinfo : EIATTR_FRAME_SIZE
	.align		4
.L_9:
        /*0024*/ 	.byte	0x04, 0x11
        /*0026*/ 	.short	(.L_11 - .L_10)
	.align		4
.L_10:
        /*0028*/ 	.word	index@($__internal_0_$__cuda_sm3x_div_rn_noftz_f32_slowpath)
        /*002c*/ 	.word	0x00000000


	//----- nvinfo : EIATTR_FRAME_SIZE
	.align		4
.L_11:
        /*0030*/ 	.byte	0x04, 0x11
        /*0032*/ 	.short	(.L_13 - .L_12)
	.align		4
.L_12:
        /*0034*/ 	.word	index@(_Z7k_sweepjfmPKfS0_PiPy)
        /*0038*/ 	.word	0x00000000


	//----- nvinfo : EIATTR_REGCOUNT
	.align		4
.L_13:
        /*003c*/ 	.byte	0x04, 0x2f
        /*003e*/ 	.short	(.L_15 - .L_14)
	.align		4
.L_14:
        /*0040*/ 	.word	index@(_Z7k_accumIiEvjmPKT_PS0_)
        /*0044*/ 	.word	0x0000000f


	//----- nvinfo : EIATTR_FRAME_SIZE
	.align		4
.L_15:
        /*0048*/ 	.byte	0x04, 0x11
        /*004a*/ 	.short	(.L_17 - .L_16)
	.align		4
.L_16:
        /*004c*/ 	.word	index@(_Z7k_accumIiEvjmPKT_PS0_)
        /*0050*/ 	.word	0x00000000


	//----- nvinfo : EIATTR_MIN_STACK_SIZE
	.align		4
.L_17:
        /*0054*/ 	.byte	0x04, 0x12
        /*0056*/ 	.short	(.L_19 - .L_18)
	.align		4
.L_18:
        /*0058*/ 	.word	index@(_Z7k_accumIiEvjmPKT_PS0_)
        /*005c*/ 	.word	0x00000000


	//----- nvinfo : EIATTR_MIN_STACK_SIZE
	.align		4
.L_19:
        /*0060*/ 	.byte	0x04, 0x12
        /*0062*/ 	.short	(.L_21 - .L_20)
	.align		4
.L_20:
        /*0064*/ 	.word	index@(_Z7k_sweepjfmPKfS0_PiPy)
        /*0068*/ 	.word	0x00000000


	//----- nvinfo : EIATTR_MIN_STACK_SIZE
	.align		4
.L_21:
        /*006c*/ 	.byte	0x04, 0x12
        /*006e*/ 	.short	(.L_23 - .L_22)
	.align		4
.L_22:
        /*0070*/ 	.word	index@(_Z13k_init_randomjPKfPi)
        /*0074*/ 	.word	0x00000000
.L_23:


//--------------------- .nv.compat                --------------------------
	.section	.nv.compat,"",@"SHT_CUDA_COMPAT_INFO"
	.align	4
        /*0000*/ 	.byte	0x02, 0x09, 0x00, 0x00, 0x02, 0x02, 0x01, 0x00, 0x02, 0x05, 0x05, 0x00, 0x03, 0x07, 0x01, 0x01
        /*0010*/ 	.byte	0x02, 0x03, 0x00, 0x00, 0x02, 0x06, 0x01, 0x00, 0x04, 0x0b, 0x08, 0x00, 0x01, 0x00, 0x00, 0x00
        /*0020*/ 	.byte	0x00, 0x00, 0x00, 0x00


//--------------------- .nv.info._Z7k_accumIiEvjmPKT_PS0_ --------------------------
	.section	.nv.info._Z7k_accumIiEvjmPKT_PS0_,"",@"SHT_CUDA_INFO"
	.sectionflags	@""
	.align	4


	//----- nvinfo : EIATTR_CUDA_API_VERSION
	.align		4
        /*0000*/ 	.byte	0x04, 0x37
        /*0002*/ 	.short	(.L_25 - .L_24)
.L_24:
        /*0004*/ 	.word	0x00000082


	//----- nvinfo : EIATTR_KPARAM_INFO
	.align		4
.L_25:
        /*0008*/ 	.byte	0x04, 0x17
        /*000a*/ 	.short	(.L_27 - .L_26)
.L_26:
        /*000c*/ 	.word	0x00000000
        /*0010*/ 	.short	0x0003
        /*0012*/ 	.short	0x0018
        /*0014*/ 	.byte	0x00, 0xf5, 0x21, 0x00


	//----- nvinfo : EIATTR_KPARAM_INFO
	.align		4
.L_27:
        /*0018*/ 	.byte	0x04, 0x17
        /*001a*/ 	.short	(.L_29 - .L_28)
.L_28:
        /*001c*/ 	.word	0x00000000
        /*0020*/ 	.short	0x0002
        /*0022*/ 	.short	0x0010
        /*0024*/ 	.byte	0x00, 0xf5, 0x21, 0x00


	//----- nvinfo : EIATTR_KPARAM_INFO
	.align		4
.L_29:
        /*0028*/ 	.byte	0x04, 0x17
        /*002a*/ 	.short	(.L_31 - .L_30)
.L_30:
        /*002c*/ 	.word	0x00000000
        /*0030*/ 	.short	0x0001
        /*0032*/ 	.short	0x0008
        /*0034*/ 	.byte	0x00, 0xf0, 0x21, 0x00


	//----- nvinfo : EIATTR_KPARAM_INFO
	.align		4
.L_31:
        /*0038*/ 	.byte	0x04, 0x17
        /*003a*/ 	.short	(.L_33 - .L_32)
.L_32:
        /*003c*/ 	.word	0x00000000
        /*0040*/ 	.short	0x0000
        /*0042*/ 	.short	0x0000
        /*0044*/ 	.byte	0x00, 0xf0, 0x11, 0x00


	//----- nvinfo : EIATTR_SPARSE_MMA_MASK
	.align		4
.L_33:
        /*0048*/ 	.byte	0x03, 0x50
        /*004a*/ 	.short	0x0000


	//----- nvinfo : EIATTR_MAXREG_COUNT
	.align		4
        /*004c*/ 	.byte	0x03, 0x1b
        /*004e*/ 	.short	0x00ff


	//----- nvinfo : EIATTR_NUM_BARRIERS
	.align		4
        /*0050*/ 	.byte	0x02, 0x4c
        /*0052*/ 	.byte	0x01
	.zero		1


	//----- nvinfo : EIATTR_MERCURY_ISA_VERSION
	.align		4
        /*0054*/ 	.byte	0x03, 0x5f
        /*0056*/ 	.short	0x0101


	//----- nvinfo : EIATTR_COOP_GROUP_MASK_REGIDS
	.align		4
        /*0058*/ 	.byte	0x04, 0x29
        /*005a*/ 	.short	(.L_35 - .L_34)


	//   ....[0]....
.L_34:
        /*005c*/ 	.word	0xffffffff


	//   ....[1]....
        /*0060*/ 	.word	0xffffffff


	//   ....[2]....
        /*0064*/ 	.word	0xffffffff


	//   ....[3]....
        /*0068*/ 	.word	0xffffffff


	//   ....[4]....
        /*006c*/ 	.word	0xffffffff


	//   ....[5]....
        /*0070*/ 	.word	0xffffffff


	//   ....[6]....
        /*0074*/ 	.word	0xffffffff


	//   ....[7]....
        /*0078*/ 	.word	0xffffffff


	//   ....[8]....
        /*007c*/ 	.word	0xffffffff


	//   ....[9]....
        /*0080*/ 	.word	0xffffffff


	//----- nvinfo : EIATTR_COOP_GROUP_INSTR_OFFSETS
	.align		4
.L_35:
        /*0084*/ 	.byte	0x04, 0x28
        /*0086*/ 	.short	(.L_37 - .L_36)


	//   ....[0]....
.L_36:
        /*0088*/ 	.word	0x00000150


	//   ....[1]....
        /*008c*/ 	.word	0x00000170


	//   ....[2]....
        /*0090*/ 	.word	0x000001a0


	//   ....[3]....
        /*0094*/ 	.word	0x00000200


	//   ....[4]....
        /*0098*/ 	.word	0x00000260


	//   ....[5]....
        /*009c*/ 	.word	0x00000360


	//   ....[6]....
        /*00a0*/ 	.word	0x00000380


	//   ....[7]....
        /*00a4*/ 	.word	0x000003a0


	//   ....[8]....
        /*00a8*/ 	.word	0x000003c0


	//   ....[9]....
        /*00ac*/ 	.word	0x000003e0


	//----- nvinfo : EIATTR_VRC_CTA_INIT_COUNT
	.align		4
.L_37:
        /*00b0*/ 	.byte	0x02, 0x4a
	.zero		1
	.zero		1


	//----- nvinfo : EIATTR_EXIT_INSTR_OFFSETS
	.align		4
        /*00b4*/ 	.byte	0x04, 0x1c
        /*00b6*/ 	.short	(.L_39 - .L_38)


	//   ....[0]....
.L_38:
        /*00b8*/ 	.word	0x000000e0


	//   ....[1]....
        /*00bc*/ 	.word	0x000002b0


	//   ....[2]....
        /*00c0*/ 	.word	0x00000400


	//   ....[3]....
        /*00c4*/ 	.word	0x00000420


	//----- nvinfo : EIATTR_CBANK_PARAM_SIZE
	.align		4
.L_39:
        /*00c8*/ 	.byte	0x03, 0x19
        /*00ca*/ 	.short	0x0020


	//----- nvinfo : EIATTR_PARAM_CBANK
	.align		4
        /*00cc*/ 	.byte	0x04, 0x0a
        /*00ce*/ 	.short	(.L_41 - .L_40)
	.align		4
.L_40:
        /*00d0*/ 	.word	index@(.nv.constant0._Z7k_accumIiEvjmPKT_PS0_)
        /*00d4*/ 	.short	0x0380
        /*00d6*/ 	.short	0x0020


	//----- nvinfo : EIATTR_SW_WAR
	.align		4
.L_41:
        /*00d8*/ 	.byte	0x04, 0x36
        /*00da*/ 	.short	(.L_43 - .L_42)
.L_42:
        /*00dc*/ 	.word	0x00000008
.L_43:


//--------------------- .nv.info._Z7k_sweepjfmPKfS0_PiPy --------------------------
	.section	.nv.info._Z7k_sweepjfmPKfS0_PiPy,"",@"SHT_CUDA_INFO"
	.sectionflags	@""
	.align	4


	//----- nvinfo : EIATTR_CUDA_API_VERSION
	.align		4
        /*0000*/ 	.byte	0x04, 0x37
        /*0002*/ 	.short	(.L_45 - .L_44)
.L_44:
        /*0004*/ 	.word	0x00000082


	//----- nvinfo : EIATTR_KPARAM_INFO
	.align		4
.L_45:
        /*0008*/ 	.byte	0x04, 0x17
        /*000a*/ 	.short	(.L_47 - .L_46)
.L_46:
        /*000c*/ 	.word	0x00000000
        /*0010*/ 	.short	0x0006
        /*0012*/ 	.short	0x0028
        /*0014*/ 	.byte	0x00, 0xf5, 0x21, 0x00


	//----- nvinfo : EIATTR_KPARAM_INFO
	.align		4
.L_47:
        /*0018*/ 	.byte	0x04, 0x17
        /*001a*/ 	.short	(.L_49 - .L_48)
.L_48:
        /*001c*/ 	.word	0x00000000
        /*0020*/ 	.short	0x0005
        /*0022*/ 	.short	0x0020
        /*0024*/ 	.byte	0x00, 0xf5, 0x21, 0x00


	//----- nvinfo : EIATTR_KPARAM_INFO
	.align		4
.L_49:
        /*0028*/ 	.byte	0x04, 0x17
        /*002a*/ 	.short	(.L_51 - .L_50)
.L_50:
        /*002c*/ 	.word	0x00000000
        /*0030*/ 	.short	0x0004
        /*0032*/ 	.short	0x0018
        /*0034*/ 	.byte	0x00, 0xf5, 0x21, 0x00


	//----- nvinfo : EIATTR_KPARAM_INFO
	.align		4
.L_51:
        /*0038*/ 	.byte	0x04, 0x17
        /*003a*/ 	.short	(.L_53 - .L_52)
.L_52:
        /*003c*/ 	.word	0x00000000
        /*0040*/ 	.short	0x0003
        /*0042*/ 	.short	0x0010
        /*0044*/ 	.byte	0x00, 0xf5, 0x21, 0x00


	//----- nvinfo : EIATTR_KPARAM_INFO
	.align		4
.L_53:
        /*0048*/ 	.byte	0x04, 0x17
        /*004a*/ 	.short	(.L_55 - .L_54)
.L_54:
        /*004c*/ 	.word	0x00000000
        /*0050*/ 	.short	0x0002
        /*0052*/ 	.short	0x0008
        /*0054*/ 	.byte	0x00, 0xf0, 0x21, 0x00


	//----- nvinfo : EIATTR_KPARAM_INFO
	.align		4
.L_55:
        /*0058*/ 	.byte	0x04, 0x17
        /*005a*/ 	.short	(.L_57 - .L_56)
.L_56:
        /*005c*/ 	.word	0x00000000
        /*0060*/ 	.short	0x0001
        /*0062*/ 	.short	0x0004
        /*0064*/ 	.byte	0x00, 0xf0, 0x11, 0x00


	//----- nvinfo : EIATTR_KPARAM_INFO
	.align		4
.L_57:
        /*0068*/ 	.byte	0x04, 0x17
        /*006a*/ 	.short	(.L_59 - .L_58)
.L_58:
        /*006c*/ 	.word	0x00000000
        /*0070*/ 	.short	0x0000
        /*0072*/ 	.short	0x0000
        /*0074*/ 	.byte	0x00, 0xf0, 0x11, 0x00


	//----- nvinfo : EIATTR_SPARSE_MMA_MASK
	.align		4
.L_59:
        /*0078*/ 	.byte	0x03, 0x50
        /*007a*/ 	.short	0x0000


	//----- nvinfo : EIATTR_MAXREG_COUNT
	.align		4
        /*007c*/ 	.byte	0x03, 0x1b
        /*007e*/ 	.short	0x00ff


	//----- nvinfo : EIATTR_NUM_BARRIERS
	.align		4
        /*0080*/ 	.byte	0x02, 0x4c
        /*0082*/ 	.byte	0x01
	.zero		1


	//----- nvinfo : EIATTR_EXTERNS
	.align		4
        /*0084*/ 	.byte	0x04, 0x0f
        /*0086*/ 	.short	(.L_61 - .L_60)


	//   ....[0]....
	.align		4
.L_60:
        /*0088*/ 	.word	index@(__assertfail)


	//----- nvinfo : EIATTR_MERCURY_ISA_VERSION
	.align		4
.L_61:
        /*008c*/ 	.byte	0x03, 0x5f
        /*008e*/ 	.short	0x0101


	//----- nvinfo : EIATTR_COOP_GROUP_MASK_REGIDS
	.align		4
        /*0090*/ 	.byte	0x04, 0x29
        /*0092*/ 	.short	(.L_63 - .L_62)


	//   ....[0]....
.L_62:
        /*0094*/ 	.word	0xffffffff


	//   ....[1]....
        /*0098*/ 	.word	0xffffffff


	//   ....[2]....
        /*009c*/ 	.word	0xffffffff


	//   ....[3]....
        /*00a0*/ 	.word	0xffffffff


	//   ....[4]....
        /*00a4*/ 	.word	0xffffffff


	//   ....[5]....
        /*00a8*/ 	.word	0xffffffff


	//   ....[6]....
        /*00ac*/ 	.word	0xffffffff


	//   ....[7]....
        /*00b0*/ 	.word	0xffffffff


	//   ....[8]....
        /*00b4*/ 	.word	0xffffffff


	//   ....[9]....
        /*00b8*/ 	.word	0xffffffff


	//   ....[10]....
        /*00bc*/ 	.word	0x0500000f


	//   ....[11]....
        /*00c0*/ 	.word	0x0500000f


	//   ....[12]....
        /*00c4*/ 	.word	0x0500000f


	//   ....[13]....
        /*00c8*/ 	.word	0x0500000f


	//   ....[14]....
        /*00cc*/ 	.word	0x0500000f


	//----- nvinfo : EIATTR_COOP_GROUP_INSTR_OFFSETS
	.align		4
.L_63:
        /*00d0*/ 	.byte	0x04, 0x28
        /*00d2*/ 	.short	(.L_65 - .L_64)


	//   ....[0]....
.L_64:
        /*00d4*/ 	.word	0x00000b80


	//   ....[1]....
        /*00d8*/ 	.word	0x00000ba0


	//   ....[2]....
        /*00dc*/ 	.word	0x00000bc0


	//   ....[3]....
        /*00e0*/ 	.word	0x00000be0


	//   ....[4]....
        /*00e4*/ 	.word	0x00000c00


	//   ....[5]....
        /*00e8*/ 	.word	0x00000d90


	//   ....[6]....
        /*00ec*/ 	.word	0x00000db0


	//   ....[7]....
        /*00f0*/ 	.word	0x00000dd0


	//   ....[8]....
        /*00f4*/ 	.word	0x00000df0


	//   ....[9]....
        /*00f8*/ 	.word	0x00000e10


	//   ....[10]....
        /*00fc*/ 	.word	0x00000ed0


	//   ....[11]....
        /*0100*/ 	.word	0x00000f30


	//   ....[12]....
        /*0104*/ 	.word	0x00000f90


	//   ....[13]....
        /*0108*/ 	.word	0x00000ff0


	//   ....[14]....
        /*010c*/ 	.word	0x00001050


	//----- nvinfo : EIATTR_VRC_CTA_INIT_COUNT
	.align		4
.L_65:
        /*0110*/ 	.byte	0x02, 0x4a
	.zero		1
	.zero		1


	//----- nvinfo : EIATTR_SYSCALL_OFFSETS
	.align		4
        /*0114*/ 	.byte	0x04, 0x46
        /*0116*/ 	.short	(.L_67 - .L_66)


	//   ....[0]....
.L_66:
        /*0118*/ 	.word	0x00000170


	//----- nvinfo : EIATTR_EXIT_INSTR_OFFSETS
	.align		4
.L_67:
        /*011c*/ 	.byte	0x04, 0x1c
        /*011e*/ 	.short	(.L_69 - .L_68)


	//   ....[0]....
.L_68:
        /*0120*/ 	.word	0x000001e0


	//   ....[1]....
        /*0124*/ 	.word	0x00000cd0


	//   ....[2]....
        /*0128*/ 	.word	0x00000e20


	//   ....[3]....
        /*012c*/ 	.word	0x00000e80


	//----- nvinfo : EIATTR_CRS_STACK_SIZE
	.align		4
.L_69:
        /*0130*/ 	.byte	0x04, 0x1e
        /*0132*/ 	.short	(.L_71 - .L_70)
.L_70:
        /*0134*/ 	.word	0x00000000


	//----- nvinfo : EIATTR_CBANK_PARAM_SIZE
	.align		4
.L_71:
        /*0138*/ 	.byte	0x03, 0x19
        /*013a*/ 	.short	0x0030


	//----- nvinfo : EIATTR_PARAM_CBANK
	.align		4
        /*013c*/ 	.byte	0x04, 0x0a
        /*013e*/ 	.short	(.L_73 - .L_72)
	.align		4
.L_72:
        /*0140*/ 	.word	index@(.nv.constant0._Z7k_sweepjfmPKfS0_PiPy)
        /*0144*/ 	.short	0x0380
        /*0146*/ 	.short	0x0030


	//----- nvinfo : EIATTR_SW_WAR
	.align		4
.L_73:
        /*0148*/ 	.byte	0x04, 0x36
        /*014a*/ 	.short	(.L_75 - .L_74)
.L_74:
        /*014c*/ 	.word	0x00000008
.L_75:


//--------------------- .nv.info._Z13k_init_randomjPKfPi --------------------------
	.section	.nv.info._Z13k_init_randomjPKfPi,"",@"SHT_CUDA_INFO"
	.sectionflags	@""
	.align	4


	//----- nvinfo : EIATTR_CUDA_API_VERSION
	.align		4
        /*0000*/ 	.byte	0x04, 0x37
        /*0002*/ 	.short	(.L_77 - .L_76)
.L_76:
        /*0004*/ 	.word	0x00000082


	//----- nvinfo : EIATTR_KPARAM_INFO
	.align		4
.L_77:
        /*0008*/ 	.byte	0x04, 0x17
        /*000a*/ 	.short	(.L_79 - .L_78)
.L_78:
        /*000c*/ 	.word	0x00000000
        /*0010*/ 	.short	0x0002
        /*0012*/ 	.short	0x0010
        /*0014*/ 	.byte	0x00, 0xf5, 0x21, 0x00


	//----- nvinfo : EIATTR_KPARAM_INFO
	.align		4
.L_79:
        /*0018*/ 	.byte	0x04, 0x17
        /*001a*/ 	.short	(.L_81 - .L_80)
.L_80:
        /*001c*/ 	.word	0x00000000
        /*0020*/ 	.short	0x0001
        /*0022*/ 	.short	0x0008
        /*0024*/ 	.byte	0x00, 0xf5, 0x21, 0x00


	//----- nvinfo : EIATTR_KPARAM_INFO
	.align		4
.L_81:
        /*0028*/ 	.byte	0x04, 0x17
        /*002a*/ 	.short	(.L_83 - .L_82)
.L_82:
        /*002c*/ 	.word	0x00000000
        /*0030*/ 	.short	0x0000
        /*0032*/ 	.short	0x0000
        /*0034*/ 	.byte	0x00, 0xf0, 0x11, 0x00


	//----- nvinfo : EIATTR_SPARSE_MMA_MASK
	.align		4
.L_83:
        /*0038*/ 	.byte	0x03, 0x50
        /*003a*/ 	.short	0x0000


	//----- nvinfo : EIATTR_MAXREG_COUNT
	.align		4
        /*003c*/ 	.byte	0x03, 0x1b
        /*003e*/ 	.short	0x00ff


	//----- nvinfo : EIATTR_MERCURY_ISA_VERSION
	.align		4
        /*0040*/ 	.byte	0x03, 0x5f
        /*0042*/ 	.short	0x0101


	//----- nvinfo : EIATTR_VRC_CTA_INIT_COUNT
	.align		4
        /*0044*/ 	.byte	0x02, 0x4a
	.zero		1
	.zero		1


	//----- nvinfo : EIATTR_EXIT_INSTR_OFFSETS
	.align		4
        /*0048*/ 	.byte	0x04, 0x1c
        /*004a*/ 	.short	(.L_85 - .L_84)


	//   ....[0]....
.L_84:
        /*004c*/ 	.word	0x00000070


	//   ....[1]....
        /*0050*/ 	.word	0x00000120


	//----- nvinfo : EIATTR_CBANK_PARAM_SIZE
	.align		4
.L_85:
        /*0054*/ 	.byte	0x03, 0x19
        /*0056*/ 	.short	0x0018


	//----- nvinfo : EIATTR_PARAM_CBANK
	.align		4
        /*0058*/ 	.byte	0x04, 0x0a
        /*005a*/ 	.short	(.L_87 - .L_86)
	.align		4
.L_86:
        /*005c*/ 	.word	index@(.nv.constant0._Z13k_init_randomjPKfPi)
        /*0060*/ 	.short	0x0380
        /*0062*/ 	.short	0x0018


	//----- nvinfo : EIATTR_SW_WAR
	.align		4
.L_87:
        /*0064*/ 	.byte	0x04, 0x36
        /*0066*/ 	.short	(.L_89 - .L_88)
.L_88:
        /*0068*/ 	.word	0x00000008
.L_89:


//--------------------- .nv.callgraph             --------------------------
	.section	.nv.callgraph,"",@"SHT_CUDA_CALLGRAPH"
	.align	4
	.sectionentsize	8
	.align		4
        /*0000*/ 	.word	0x00000000
	.align		4
        /*0004*/ 	.word	0xffffffff
	.align		4
        /*0008*/ 	.word	index@(_Z7k_sweepjfmPKfS0_PiPy)
	.align		4
        /*000c*/ 	.word	index@(__assertfail)
	.align		4
        /*0010*/ 	.word	0x00000000
	.align		4
        /*0014*/ 	.word	0xfffffffe
	.align		4
        /*0018*/ 	.word	0x00000000
	.align		4
        /*001c*/ 	.word	0xfffffffd
	.align		4
        /*0020*/ 	.word	0x00000000
	.align		4
        /*0024*/ 	.word	0xfffffffc


//--------------------- .nv.constant3             --------------------------
	.section	.nv.constant3,"a",@progbits
	.align	4
.nv.constant3:
	.type		c_strides,@object
	.size		c_strides,(.L_0 - c_strides)
c_strides:
	.zero		12
.L_0:


//--------------------- .nv.constant4             --------------------------
	.section	.nv.constant4,"a",@progbits
	.align	8
	.align		8
.nv.constant4:
        /*0000*/ 	.dword	__unnamed_1
	.align		8
        /*0008*/ 	.dword	$str
	.align		8
        /*0010*/ 	.dword	$str$1
	.align		8
        /*0018*/ 	.dword	__assertfail


//--------------------- .text._Z7k_accumIiEvjmPKT_PS0_ --------------------------
	.section	.text._Z7k_accumIiEvjmPKT_PS0_,"ax",@progbits
	.align	128
        .global         _Z7k_accumIiEvjmPKT_PS0_
        .type           _Z7k_accumIiEvjmPKT_PS0_,@function
        .size           _Z7k_accumIiEvjmPKT_PS0_,(.L_x_27 - _Z7k_accumIiEvjmPKT_PS0_)
        .other          _Z7k_accumIiEvjmPKT_PS0_,@"STO_CUDA_ENTRY STV_DEFAULT"
_Z7k_accumIiEvjmPKT_PS0_:
.text._Z7k_accumIiEvjmPKT_PS0_:
[----:B------:R-:W-:Y:S01]  /*0000*/  LDC R1, c[0x0][0x37c] ;  /* 0x0000df00ff017b82 */ /* 0x000fe20000000800 */
[----:B------:R-:W0:Y:S07]  /*0010*/  S2R R12, SR_TID.Y ;  /* 0x00000000000c7919 */ /* 0x000e2e0000002200 */
[----:B------:R-:W1:Y:S01]  /*0020*/  LDC R10, c[0x0][0x360] ;  /* 0x0000d800ff0a7b82 */ /* 0x000e620000000800 */
[----:B------:R-:W2:Y:S01]  /*0030*/  LDCU.64 UR6, c[0x0][0x388] ;  /* 0x00007100ff0677ac */ /* 0x000ea20008000a00 */
[----:B------:R-:W1:Y:S01]  /*0040*/  S2R R9, SR_TID.X ;  /* 0x0000000000097919 */ /* 0x000e620000002100 */
[----:B------:R-:W3:Y:S05]  /*0050*/  LDCU UR8, c[0x0][0x380] ;  /* 0x00007000ff0877ac */ /* 0x000eea0008000800 */
[----:B------:R-:W0:Y:S08]  /*0060*/  S2UR UR5, SR_CTAID.Y ;  /* 0x00000000000579c3 */ /* 0x000e300000002600 */
[----:B------:R-:W0:Y:S08]  /*0070*/  LDC R11, c[0x0][0x364] ;  /* 0x0000d900ff0b7b82 */ /* 0x000e300000000800 */
[----:B------:R-:W1:Y:S01]  /*0080*/  S2UR UR4, SR_CTAID.X ;  /* 0x00000000000479c3 */ /* 0x000e620000002500 */
[----:B0-----:R-:W-:-:S05]  /*0090*/  IMAD R0, R11, UR5, R12 ;  /* 0x000000050b007c24 */ /* 0x001fca000f8e020c */
[----:B--2---:R-:W-:Y:S01]  /*00a0*/  ISETP.GE.U32.AND P0, PT, R0, UR6, PT ;  /* 0x0000000600007c0c */ /* 0x004fe2000bf06070 */
[----:B-1----:R-:W-:-:S03]  /*00b0*/  IMAD R5, R10, UR4, R9 ;  /* 0x000000040a057c24 */ /* 0x002fc6000f8e0209 */
[----:B------:R-:W-:-:S04]  /*00c0*/  ISETP.GE.U32.AND.EX P0, PT, RZ, UR7, PT, P0 ;  /* 0x00000007ff007c0c */ /* 0x000fc8000bf06100 */
[----:B---3--:R-:W-:-:S13]  /*00d0*/  ISETP.GE.U32.OR P0, PT, R5, UR8, P0 ;  /* 0x0000000805007c0c */ /* 0x008fda0008706470 */
[----:B------:R-:W-:Y:S05]  /*00e0*/  @P0 EXIT ;  /* 0x000000000000094d */ /* 0x000fea0003800000 */
[----:B------:R-:W0:Y:S01]  /*00f0*/  LDC.64 R2, c[0x0][0x390] ;  /* 0x0000e400ff027b82 */ /* 0x000e220000000a00 */
[----:B------:R-:W1:Y:S01]  /*0100*/  LDCU.64 UR4, c[0x0][0x358] ;  /* 0x00006b00ff0477ac */ /* 0x000e620008000a00 */
[----:B------:R-:W-:Y:S01]  /*0110*/  IMAD R5, R0, UR8, R5 ;  /* 0x0000000800057c24 */ /* 0x000fe2000f8e0205 */
[----:B------:R-:W2:Y:S03]  /*0120*/  LDCU.64 UR6, c[0x0][0x398] ;  /* 0x00007300ff0677ac */ /* 0x000ea60008000a00 */
[----:B0-----:R-:W-:-:S06]  /*0130*/  IMAD.WIDE.U32 R2, R5, 0x4, R2 ;  /* 0x0000000405027825 */ /* 0x001fcc00078e0002 */
[----:B-1----:R-:W3:Y:S04]  /*0140*/  LDG.E.CONSTANT R2, desc[UR4][R2.64] ;  /* 0x0000000402027981 */ /* 0x002ee8000c1e9900 */
[----:B---3--:R-:W0:Y:S02]  /*0150*/  SHFL.DOWN PT, R5, R2, 0x10, 0x1f ;  /* 0x0a001f0002057f89 */ /* 0x008e2400000e0000 */
[----:B0-----:R-:W-:-:S05]  /*0160*/  IMAD.IADD R5, R2, 0x1, R5 ;  /* 0x0000000102057824 */ /* 0x001fca00078e0205 */
[----:B------:R-:W0:Y:S02]  /*0170*/  SHFL.DOWN PT, R4, R5, 0x8, 0x1f ;  /* 0x09001f0005047f89 */ /* 0x000e2400000e0000 */
[----:B0-----:R-:W-:Y:S02]  /*0180*/  IMAD.IADD R6, R5, 0x1, R4 ;  /* 0x0000000105067824 */ /* 0x001fe400078e0204 */
[----:B------:R-:W-:-:S03]  /*0190*/  IMAD R4, R10, R12, R9 ;  /* 0x0000000c0a047224 */ /* 0x000fc600078e0209 */
[----:B------:R-:W0:Y:S02]  /*01a0*/  SHFL.DOWN PT, R7, R6, 0x4, 0x1f ;  /* 0x08801f0006077f89 */ /* 0x000e2400000e0000 */
[C---:B------:R-:W-:Y:S02]  /*01b0*/  LOP3.LUT P0, RZ, R4.reuse, 0x1f, RZ, 0xc0, !PT ;  /* 0x0000001f04ff7812 */ /* 0x040fe4000780c0ff */
[----:B------:R-:W-:-:S11]  /*01c0*/  ISETP.GT.U32.AND P1, PT, R4, 0x1f, PT ;  /* 0x0000001f0400780c */ /* 0x000fd60003f24070 */
[----:B------:R-:W1:Y:S01]  /*01d0*/  @!P0 S2R R9, SR_CgaCtaId ;  /* 0x0000000000098919 */ /* 0x000e620000008800 */
[----:B------:R-:W-:Y:S01]  /*01e0*/  @!P0 MOV R2, 0x400 ;  /* 0x0000040000028802 */ /* 0x000fe20000000f00 */
[----:B0-----:R-:W-:-:S05]  /*01f0*/  IMAD.IADD R7, R6, 0x1, R7 ;  /* 0x0000000106077824 */ /* 0x001fca00078e0207 */
[----:B------:R-:W0:Y:S01]  /*0200*/  SHFL.DOWN PT, R8, R7, 0x2, 0x1f ;  /* 0x08401f0007087f89 */ /* 0x000e2200000e0000 */
[----:B-1----:R-:W-:Y:S02]  /*0210*/  @!P0 LEA R9, R9, R2, 0x18 ;  /* 0x0000000209098211 */ /* 0x002fe400078ec0ff */
[----:B--2---:R-:W-:Y:S02]  /*0220*/  LEA R2, P2, R0, UR6, 0x2 ;  /* 0x0000000600027c11 */ /* 0x004fe4000f8410ff */
[----:B------:R-:W-:Y:S01]  /*0230*/  @!P0 LEA.HI R6, R4, R9, RZ, 0x1d ;  /* 0x0000000904068211 */ /* 0x000fe200078fe8ff */
[----:B0-----:R-:W-:Y:S02]  /*0240*/  IMAD.IADD R8, R7, 0x1, R8 ;  /* 0x0000000107087824 */ /* 0x001fe400078e0208 */
[----:B------:R-:W-:-:S03]  /*0250*/  IMAD R7, R10, R11, RZ ;  /* 0x0000000b0a077224 */ /* 0x000fc600078e02ff */
[----:B------:R-:W0:Y:S02]  /*0260*/  SHFL.DOWN PT, R3, R8, 0x1, 0x1f ;  /* 0x08201f0008037f89 */ /* 0x000e2400000e0000 */
[----:B0-----:R-:W-:Y:S02]  /*0270*/  IADD3 R5, PT, PT, R8, R3, RZ ;  /* 0x0000000308057210 */ /* 0x001fe40007ffe0ff */
[----:B------:R-:W-:-:S03]  /*0280*/  LEA.HI.X R3, R0, UR7, RZ, 0x2, P2 ;  /* 0x0000000700037c11 */ /* 0x000fc600090f14ff */
[----:B------:R0:W-:Y:S01]  /*0290*/  @!P0 STS [R6], R5 ;  /* 0x0000000506008388 */ /* 0x0001e20000000800 */
[----:B------:R-:W-:Y:S06]  /*02a0*/  BAR.SYNC.DEFER_BLOCKING 0x0 ;  /* 0x0000000000007b1d */ /* 0x000fec0000010000 */
[----:B------:R-:W-:Y:S05]  /*02b0*/  @P1 EXIT ;  /* 0x000000000000194d */ /* 0x000fea0003800000 */
[----:B------:R-:W-:-:S05]  /*02c0*/  VIADD R7, R7, 0x1f ;  /* 0x0000001f07077836 */ /* 0x000fca0000000000 */
[----:B------:R-:W-:-:S04]  /*02d0*/  SHF.R.U32.HI R7, RZ, 0x5, R7 ;  /* 0x00000005ff077819 */ /* 0x000fc80000011607 */
[----:B------:R-:W-:-:S13]  /*02e0*/  ISETP.GE.U32.AND P0, PT, R4, R7, PT ;  /* 0x000000070400720c */ /* 0x000fda0003f06070 */
[----:B0-----:R-:W0:Y:S01]  /*02f0*/  @!P0 S2R R5, SR_CgaCtaId ;  /* 0x0000000000058919 */ /* 0x001e220000008800 */
[----:B------:R-:W-:-:S04]  /*0300*/  @!P0 MOV R0, 0x400 ;  /* 0x0000040000008802 */ /* 0x000fc80000000f00 */
[----:B0-----:R-:W-:Y:S01]  /*0310*/  @!P0 LEA R5, R5, R0, 0x18 ;  /* 0x0000000005058211 */ /* 0x001fe200078ec0ff */
[----:B------:R-:W-:-:S04]  /*0320*/  IMAD.MOV.U32 R0, RZ, RZ, RZ ;  /* 0x000000ffff007224 */ /* 0x000fc800078e00ff */
[----:B------:R-:W-:-:S05]  /*0330*/  @!P0 IMAD R5, R4, 0x4, R5 ;  /* 0x0000000404058824 */ /* 0x000fca00078e0205 */
[----:B------:R-:W0:Y:S01]  /*0340*/  @!P0 LDS R0, [R5] ;  /* 0x0000000005008984 */ /* 0x000e220000000800 */
[----:B------:R-:W-:-:S03]  /*0350*/  ISETP.NE.AND P0, PT, R4, RZ, PT ;  /* 0x000000ff0400720c */ /* 0x000fc60003f05270 */
[----:B0-----:R-:W0:Y:S02]  /*0360*/  SHFL.DOWN PT, R7, R0, 0x10, 0x1f ;  /* 0x0a001f0000077f89 */ /* 0x001e2400000e0000 */
[----:B0-----:R-:W-:-:S05]  /*0370*/  IADD3 R7, PT, PT, R7, R0, RZ ;  /* 0x0000000007077210 */ /* 0x001fca0007ffe0ff */
[----:B------:R-:W0:Y:S02]  /*0380*/  SHFL.DOWN PT, R6, R7, 0x8, 0x1f ;  /* 0x09001f0007067f89 */ /* 0x000e2400000e0000 */
[----:B0-----:R-:W-:-:S05]  /*0390*/  IMAD.IADD R6, R7, 0x1, R6 ;  /* 0x0000000107067824 */ /* 0x001fca00078e0206 */
[----:B------:R-:W0:Y:S02]  /*03a0*/  SHFL.DOWN PT, R9, R6, 0x4, 0x1f ;  /* 0x08801f0006097f89 */ /* 0x000e2400000e0000 */
[----:B0-----:R-:W-:-:S05]  /*03b0*/  IMAD.IADD R9, R6, 0x1, R9 ;  /* 0x0000000106097824 */ /* 0x001fca00078e0209 */
[----:B------:R-:W0:Y:S02]  /*03c0*/  SHFL.DOWN PT, R8, R9, 0x2, 0x1f ;  /* 0x08401f0009087f89 */ /* 0x000e2400000e0000 */
[----:B0-----:R-:W-:-:S05]  /*03d0*/  IADD3 R8, PT, PT, R9, R8, RZ ;  /* 0x0000000809087210 */ /* 0x001fca0007ffe0ff */
[----:B------:R-:W0:Y:S02]  /*03e0*/  SHFL.DOWN PT, R11, R8, 0x1, 0x1f ;  /* 0x08201f00080b7f89 */ /* 0x000e2400000e0000 */
[----:B0-----:R-:W-:Y:S01]  /*03f0*/  IMAD.IADD R11, R8, 0x1, R11 ;  /* 0x00000001080b7824 */ /* 0x001fe200078e020b */
[----:B------:R-:W-:Y:S06]  /*0400*/  @P0 EXIT ;  /* 0x000000000000094d */ /* 0x000fec0003800000 */
[----:B------:R-:W-:Y:S01]  /*0410*/  REDG.E.ADD.STRONG.GPU desc[UR4][R2.64], R11 ;  /* 0x0000000b0200798e */ /* 0x000fe2000c12e104 */
[----:B------:R-:W-:Y:S05]  /*0420*/  EXIT ;  /* 0x000000000000794d */ /* 0x000fea0003800000 */
.L_x_0:
[----:B------:R-:W-:-:S00]  /*0430*/  BRA `(.L_x_0) ;  /* 0xfffffffc00fc7947 */ /* 0x000fc0000383ffff */
[----:B------:R-:W-:-:S00]  /*0440*/  NOP ;  /* 0x0000000000007918 */ /* 0x000fc00000000000 */
        /* <DEDUP_REMOVED lines=11> */
.L_x_27:


//--------------------- .text._Z7k_sweepjfmPKfS0_PiPy --------------------------
	.section	.text._Z7k_sweepjfmPKfS0_PiPy,"ax",@progbits
	.align	128
        .global         _Z7k_sweepjfmPKfS0_PiPy
        .type           _Z7k_sweepjfmPKfS0_PiPy,@function
        .size           _Z7k_sweepjfmPKfS0_PiPy,(.L_x_26 - _Z7k_sweepjfmPKfS0_PiPy)
        .other          _Z7k_sweepjfmPKfS0_PiPy,@"STO_CUDA_ENTRY STV_DEFAULT"
_Z7k_sweepjfmPKfS0_PiPy:
.text._Z7k_sweepjfmPKfS0_PiPy:
[----:B------:R-:W0:Y:S01]  /*0000*/  LDC R1, c[0x0][0x37c] ;  /* 0x0000df00ff017b82 */ /* 0x000e220000000800 */
[----:B------:R-:W1:Y:S07]  /*0010*/  S2R R17, SR_TID.X ;  /* 0x0000000000117919 */ /* 0x000e6e0000002100 */
[----:B------:R-:W1:Y:S01]  /*0020*/  LDC R16, c[0x0][0x360] ;  /* 0x0000d800ff107b82 */ /* 0x000e620000000800 */
[----:B------:R-:W2:Y:S07]  /*0030*/  LDCU UR5, c[0x0][0x368] ;  /* 0x00006d00ff0577ac */ /* 0x000eae0008000800 */
[----:B------:R-:W1:Y:S01]  /*0040*/  S2UR UR4, SR_CTAID.X ;  /* 0x00000000000479c3 */ /* 0x000e620000002500 */
[----:B--2---:R-:W-:Y:S01]  /*0050*/  UISETP.NE.AND UP0, UPT, UR5, 0x1, UPT ;  /* 0x000000010500788c */ /* 0x004fe2000bf05270 */
[----:B-1----:R-:W-:-:S08]  /*0060*/  IMAD R18, R16, UR4, R17 ;  /* 0x0000000410127c24 */ /* 0x002fd0000f8e0211 */
[----:B0-----:R-:W-:Y:S05]  /*0070*/  BRA.U !UP0, `(.L_x_1) ;  /* 0x0000000108407547 */ /* 0x001fea000b800000 */
[----:B------:R-:W-:Y:S01]  /*0080*/  MOV R2, 0x18 ;  /* 0x0000001800027802 */ /* 0x000fe20000000f00 */
[----:B------:R-:W0:Y:S01]  /*0090*/  LDCU.64 UR4, c[0x4][0x8] ;  /* 0x01000100ff0477ac */ /* 0x000e220008000a00 */
[----:B------:R-:W-:Y:S02]  /*00a0*/  IMAD.MOV.U32 R8, RZ, RZ, 0x65 ;  /* 0x00000065ff087424 */ /* 0x000fe400078e00ff */
[----:B------:R-:W-:Y:S01]  /*00b0*/  IMAD.MOV.U32 R12, RZ, RZ, 0x1 ;  /* 0x00000001ff0c7424 */ /* 0x000fe200078e00ff */
[----:B------:R-:W1:Y:S01]  /*00c0*/  LDCU.64 UR6, c[0x4][0x10] ;  /* 0x01000200ff0677ac */ /* 0x000e620008000a00 */
[----:B------:R-:W2:Y:S01]  /*00d0*/  LDC.64 R2, c[0x4][R2] ;  /* 0x0100000002027b82 */ /* 0x000ea20000000a00 */
[----:B------:R-:W-:Y:S01]  /*00e0*/  IMAD.MOV.U32 R13, RZ, RZ, RZ ;  /* 0x000000ffff0d7224 */ /* 0x000fe200078e00ff */
[----:B------:R-:W3:Y:S01]  /*00f0*/  LDCU.64 UR8, c[0x4][URZ] ;  /* 0x01000000ff0877ac */ /* 0x000ee20008000a00 */
[----:B0-----:R-:W-:Y:S02]  /*0100*/  IMAD.U32 R4, RZ, RZ, UR4 ;  /* 0x00000004ff047e24 */ /* 0x001fe4000f8e00ff */
[----:B------:R-:W-:-:S02]  /*0110*/  IMAD.U32 R5, RZ, RZ, UR5 ;  /* 0x00000005ff057e24 */ /* 0x000fc4000f8e00ff */
[----:B-1----:R-:W-:Y:S02]  /*0120*/  IMAD.U32 R6, RZ, RZ, UR6 ;  /* 0x00000006ff067e24 */ /* 0x002fe4000f8e00ff */
[----:B------:R-:W-:Y:S02]  /*0130*/  IMAD.U32 R7, RZ, RZ, UR7 ;  /* 0x00000007ff077e24 */ /* 0x000fe4000f8e00ff */
[----:B---3--:R-:W-:Y:S01]  /*0140*/  IMAD.U32 R10, RZ, RZ, UR8 ;  /* 0x00000008ff0a7e24 */ /* 0x008fe2000f8e00ff */
[----:B------:R-:W-:-:S07]  /*0150*/  MOV R11, UR9 ;  /* 0x00000009000b7c02 */ /* 0x000fce0008000f00 */
[----:B------:R-:W-:-:S07]  /*0160*/  LEPC R20, `(.L_x_1) ;  /* 0x000000001014794e */ /* 0x000fce0000000000 */
[----:B--2---:R-:W-:Y:S05]  /*0170*/  CALL.ABS.NOINC R2 ;  /* 0x0000000002007343 */ /* 0x004fea0003c00000 */
.L_x_1:
[----:B------:R-:W0:Y:S01]  /*0180*/  S2R R7, SR_CTAID.Y ;  /* 0x0000000000077919 */ /* 0x000e220000002600 */
[----:B------:R-:W1:Y:S01]  /*0190*/  LDC R0, c[0x3][0x8] ;  /* 0x00c00200ff007b82 */ /* 0x000e620000000800 */
[----:B------:R-:W0:Y:S01]  /*01a0*/  LDCU.64 UR4, c[0x0][0x388] ;  /* 0x00007100ff0477ac */ /* 0x000e220008000a00 */
[----:B-1----:R-:W-:Y:S02]  /*01b0*/  ISETP.GE.U32.AND P0, PT, R18, R0, PT ;  /* 0x000000001200720c */ /* 0x002fe40003f06070 */
[----:B0-----:R-:W-:-:S04]  /*01c0*/  ISETP.GE.U32.AND P1, PT, R7, UR4, PT ;  /* 0x0000000407007c0c */ /* 0x001fc8000bf26070 */
[----:B------:R-:W-:-:S13]  /*01d0*/  ISETP.GE.U32.OR.EX P0, PT, RZ, UR5, P0, P1 ;  /* 0x00000005ff007c0c */ /* 0x000fda0008706510 */
[----:B------:R-:W-:Y:S05]  /*01e0*/  @P0 EXIT ;  /* 0x000000000000094d */ /* 0x000fea0003800000 */
[----:B------:R-:W0:Y:S01]  /*01f0*/  LDC.64 R8, c[0x3][RZ] ;  /* 0x00c00000ff087b82 */ /* 0x000e220000000a00 */
[----:B------:R-:W1:Y:S01]  /*0200*/  LDCU UR4, c[0x0][0x380] ;  /* 0x00007000ff0477ac */ /* 0x000e620008000800 */
[----:B------:R-:W-:Y:S01]  /*0210*/  BSSY.RECONVERGENT B0, `(.L_x_2) ;  /* 0x0000091000007945 */ /* 0x000fe20003800200 */
[----:B------:R-:W-:Y:S01]  /*0220*/  HFMA2 R13, -RZ, RZ, 0, 0 ;  /* 0x00000000ff0d7431 */ /* 0x000fe200000001ff */
[----:B0-----:R-:W0:Y:S01]  /*0230*/  I2F.U32.RP R4, R9 ;  /* 0x0000000900047306 */ /* 0x001e220000209000 */
[----:B------:R-:W-:-:S07]  /*0240*/  ISETP.NE.U32.AND P2, PT, R9, RZ, PT ;  /* 0x000000ff0900720c */ /* 0x000fce0003f45070 */
[----:B------:R-:W2:Y:S08]  /*0250*/  I2F.U32.RP R5, R8 ;  /* 0x0000000800057306 */ /* 0x000eb00000209000 */
[----:B0-----:R-:W0:Y:S08]  /*0260*/  MUFU.RCP R4, R4 ;  /* 0x0000000400047308 */ /* 0x001e300000001000 */
[----:B--2---:R-:W-:Y:S01]  /*0270*/  MUFU.RCP R5, R5 ;  /* 0x0000000500057308 */ /* 0x004fe20000001000 */
[----:B0-----:R-:W-:-:S07]  /*0280*/  VIADD R2, R4, 0xffffffe ;  /* 0x0ffffffe04027836 */ /* 0x001fce0000000000 */
[----:B------:R0:W2:Y:S02]  /*0290*/  F2I.FTZ.U32.TRUNC.NTZ R3, R2 ;  /* 0x0000000200037305 */ /* 0x0000a4000021f000 */
[----:B0-----:R-:W-:Y:S01]  /*02a0*/  IMAD.MOV.U32 R2, RZ, RZ, RZ ;  /* 0x000000ffff027224 */ /* 0x001fe200078e00ff */
[----:B--2---:R-:W-:-:S05]  /*02b0*/  IADD3 R6, PT, PT, RZ, -R3, RZ ;  /* 0x80000003ff067210 */ /* 0x004fca0007ffe0ff */
[----:B------:R-:W-:-:S04]  /*02c0*/  IMAD R11, R6, R9, RZ ;  /* 0x00000009060b7224 */ /* 0x000fc800078e02ff */
[----:B------:R-:W-:-:S04]  /*02d0*/  IMAD.HI.U32 R3, R3, R11, R2 ;  /* 0x0000000b03037227 */ /* 0x000fc800078e0002 */
[----:B------:R-:W-:Y:S02]  /*02e0*/  VIADD R2, R5, 0xffffffe ;  /* 0x0ffffffe05027836 */ /* 0x000fe40000000000 */
[----:B------:R-:W-:-:S04]  /*02f0*/  IMAD.HI.U32 R6, R3, R18, RZ ;  /* 0x0000001203067227 */ /* 0x000fc800078e00ff */
[----:B------:R-:W-:-:S04]  /*0300*/  IMAD.MOV R3, RZ, RZ, -R6 ;  /* 0x000000ffff037224 */ /* 0x000fc800078e0a06 */
[----:B------:R-:W-:Y:S02]  /*0310*/  IMAD R4, R9, R3, R18 ;  /* 0x0000000309047224 */ /* 0x000fe400078e0212 */
[----:B------:R0:W2:Y:S03]  /*0320*/  F2I.FTZ.U32.TRUNC.NTZ R3, R2 ;  /* 0x0000000200037305 */ /* 0x0000a6000021f000 */
[----:B------:R-:W-:Y:S01]  /*0330*/  ISETP.GE.U32.AND P0, PT, R4, R9, PT ;  /* 0x000000090400720c */ /* 0x000fe20003f06070 */
[----:B0-----:R-:W-:Y:S02]  /*0340*/  IMAD.MOV.U32 R2, RZ, RZ, RZ ;  /* 0x000000ffff027224 */ /* 0x001fe400078e00ff */
[----:B--2---:R-:W-:-:S10]  /*0350*/  IMAD.MOV R5, RZ, RZ, -R3 ;  /* 0x000000ffff057224 */ /* 0x004fd400078e0a03 */
[----:B------:R-:W-:Y:S01]  /*0360*/  @P0 IADD3 R6, PT, PT, R6, 0x1, RZ ;  /* 0x0000000106060810 */ /* 0x000fe20007ffe0ff */
[----:B------:R-:W-:Y:S02]  /*0370*/  @P0 IMAD.IADD R4, R4, 0x1, -R9 ;  /* 0x0000000104040824 */ /* 0x000fe400078e0a09 */
[----:B------:R-:W-:-:S03]  /*0380*/  IMAD R5, R5, R8, RZ ;  /* 0x0000000805057224 */ /* 0x000fc600078e02ff */
[----:B------:R-:W-:Y:S01]  /*0390*/  ISETP.GE.U32.AND P1, PT, R4, R9, PT ;  /* 0x000000090400720c */ /* 0x000fe20003f26070 */
[----:B------:R-:W-:-:S12]  /*03a0*/  IMAD.HI.U32 R2, R3, R5, R2 ;  /* 0x0000000503027227 */ /* 0x000fd800078e0002 */
[----:B------:R-:W-:Y:S01]  /*03b0*/  @P1 VIADD R6, R6, 0x1 ;  /* 0x0000000106061836 */ /* 0x000fe20000000000 */
[----:B------:R-:W-:Y:S02]  /*03c0*/  @!P2 LOP3.LUT R6, RZ, R9, RZ, 0x33, !PT ;  /* 0x00000009ff06a212 */ /* 0x000fe400078e33ff */
[----:B------:R-:W-:-:S03]  /*03d0*/  ISETP.NE.U32.AND P2, PT, R8, RZ, PT ;  /* 0x000000ff0800720c */ /* 0x000fc60003f45070 */
[----:B------:R-:W-:-:S04]  /*03e0*/  IMAD R11, R6, R9, RZ ;  /* 0x00000009060b7224 */ /* 0x000fc800078e02ff */
[----:B------:R-:W-:-:S04]  /*03f0*/  IMAD.IADD R3, R18, 0x1, -R11 ;  /* 0x0000000112037824 */ /* 0x000fc800078e0a0b */
[----:B------:R-:W-:-:S05]  /*0400*/  IMAD.HI.U32 R15, R2, R3, RZ ;  /* 0x00000003020f7227 */ /* 0x000fca00078e00ff */
[----:B------:R-:W-:-:S05]  /*0410*/  IADD3 R5, PT, PT, -R15, RZ, RZ ;  /* 0x000000ff0f057210 */ /* 0x000fca0007ffe1ff */
[----:B------:R-:W-:-:S05]  /*0420*/  IMAD R5, R8, R5, R3 ;  /* 0x0000000508057224 */ /* 0x000fca00078e0203 */
[----:B------:R-:W-:-:S13]  /*0430*/  ISETP.GE.U32.AND P0, PT, R5, R8, PT ;  /* 0x000000080500720c */ /* 0x000fda0003f06070 */
[----:B------:R-:W-:Y:S02]  /*0440*/  @P0 IMAD.IADD R5, R5, 0x1, -R8 ;  /* 0x0000000105050824 */ /* 0x000fe400078e0a08 */
[----:B------:R-:W-:-:S03]  /*0450*/  @P0 VIADD R15, R15, 0x1 ;  /* 0x000000010f0f0836 */ /* 0x000fc60000000000 */
[-C--:B------:R-:W-:Y:S02]  /*0460*/  ISETP.GE.U32.AND P1, PT, R5, R8.reuse, PT ;  /* 0x000000080500720c */ /* 0x080fe40003f26070 */
[----:B------:R-:W0:Y:S11]  /*0470*/  LDC.64 R4, c[0x0][0x358] ;  /* 0x0000d600ff047b82 */ /* 0x000e360000000a00 */
[----:B------:R-:W-:Y:S01]  /*0480*/  @P1 VIADD R15, R15, 0x1 ;  /* 0x000000010f0f1836 */ /* 0x000fe20000000000 */
[----:B------:R-:W-:-:S05]  /*0490*/  @!P2 LOP3.LUT R15, RZ, R8, RZ, 0x33, !PT ;  /* 0x00000008ff0fa212 */ /* 0x000fca00078e33ff */
[----:B------:R-:W-:-:S05]  /*04a0*/  IMAD.IADD R2, R6, 0x1, R15 ;  /* 0x0000000106027824 */ /* 0x000fca00078e020f */
[----:B------:R-:W-:-:S04]  /*04b0*/  LOP3.LUT R2, R2, 0x1, RZ, 0xc0, !PT ;  /* 0x0000000102027812 */ /* 0x000fc800078ec0ff */
[----:B-1----:R-:W-:-:S13]  /*04c0*/  ISETP.NE.AND P0, PT, R2, UR4, PT ;  /* 0x0000000402007c0c */ /* 0x002fda000bf05270 */
[----:B------:R-:W-:Y:S05]  /*04d0*/  @P0 BRA `(.L_x_3) ;  /* 0x0000000400900947 */ /* 0x000fea0003800000 */
[----:B------:R-:W-:Y:S01]  /*04e0*/  VIADD R2, R9, 0xffffffff ;  /* 0xffffffff09027836 */ /* 0x000fe20000000000 */
[----:B------:R-:W-:Y:S01]  /*04f0*/  ISETP.GE.U32.AND P0, PT, R3, R8, PT ;  /* 0x000000080300720c */ /* 0x000fe20003f06070 */
[C---:B------:R-:W-:Y:S01]  /*0500*/  VIADD R12, R15.reuse, 0x1 ;  /* 0x000000010f0c7836 */ /* 0x040fe20000000000 */
[-C--:B------:R-:W-:Y:S02]  /*0510*/  ISETP.GE.U32.AND P2, PT, R18, R9.reuse, PT ;  /* 0x000000091200720c */ /* 0x080fe40003f46070 */
[CC--:B------:R-:W-:Y:S02]  /*0520*/  ISETP.NE.AND P1, PT, R15.reuse, R2.reuse, PT ;  /* 0x000000020f00720c */ /* 0x0c0fe40003f25270 */
[C---:B------:R-:W-:Y:S02]  /*0530*/  ISETP.NE.AND P3, PT, R6.reuse, R2, PT ;  /* 0x000000020600720c */ /* 0x040fe40003f65270 */
[----:B------:R-:W1:Y:S01]  /*0540*/  LDC.64 R2, c[0x0][0x3a0] ;  /* 0x0000e800ff027b82 */ /* 0x000e620000000a00 */
[CC--:B------:R-:W-:Y:S01]  /*0550*/  SEL R10, R15.reuse, R9.reuse, P0 ;  /* 0x000000090f0a7207 */ /* 0x0c0fe20000000000 */
[----:B------:R-:W-:Y:S01]  /*0560*/  IMAD R15, R15, R8, RZ ;  /* 0x000000080f0f7224 */ /* 0x000fe200078e02ff */
[C---:B------:R-:W-:Y:S01]  /*0570*/  SEL R14, R6.reuse, R9, P2 ;  /* 0x00000009060e7207 */ /* 0x040fe20001000000 */
[----:B------:R-:W-:Y:S01]  /*0580*/  VIADD R6, R6, 0x1 ;  /* 0x0000000106067836 */ /* 0x000fe20000000000 */
[----:B------:R-:W-:Y:S01]  /*0590*/  SEL R12, R12, RZ, P1 ;  /* 0x000000ff0c0c7207 */ /* 0x000fe20000800000 */
[----:B------:R-:W-:Y:S01]  /*05a0*/  VIADD R10, R10, 0xffffffff ;  /* 0xffffffff0a0a7836 */ /* 0x000fe20000000000 */
[----:B------:R-:W-:-:S02]  /*05b0*/  IADD3 R14, PT, PT, R14, -0x1, RZ ;  /* 0xffffffff0e0e7810 */ /* 0x000fc40007ffe0ff */
[----:B------:R-:W-:Y:S01]  /*05c0*/  SEL R6, R6, RZ, P3 ;  /* 0x000000ff06067207 */ /* 0x000fe20001800000 */
[-CC-:B------:R-:W-:Y:S01]  /*05d0*/  IMAD R10, R10, R8.reuse, R11.reuse ;  /* 0x000000080a0a7224 */ /* 0x180fe200078e020b */
[----:B0-----:R-:W-:Y:S01]  /*05e0*/  R2UR UR4, R4 ;  /* 0x00000000040472ca */ /* 0x001fe200000e0000 */
[----:B------:R-:W-:Y:S01]  /*05f0*/  IMAD R12, R12, R8, R11 ;  /* 0x000000080c0c7224 */ /* 0x000fe200078e020b */
[C---:B------:R-:W-:Y:S01]  /*0600*/  R2UR UR5, R5.reuse ;  /* 0x00000000050572ca */ /* 0x040fe200000e0000 */
[-CC-:B------:R-:W-:Y:S01]  /*0610*/  IMAD R14, R14, R9.reuse, R15.reuse ;  /* 0x000000090e0e7224 */ /* 0x180fe200078e020f */
[----:B------:R-:W-:Y:S01]  /*0620*/  R2UR UR6, R4 ;  /* 0x00000000040672ca */ /* 0x000fe200000e0000 */
[----:B------:R-:W-:Y:S01]  /*0630*/  IMAD R6, R6, R9, R15 ;  /* 0x0000000906067224 */ /* 0x000fe200078e020f */
[----:B------:R-:W-:Y:S01]  /*0640*/  R2UR UR7, R5 ;  /* 0x00000000050772ca */ /* 0x000fe200000e0000 */
[CC--:B------:R-:W-:Y:S01]  /*0650*/  IMAD R21, R7.reuse, R0.reuse, R10 ;  /* 0x0000000007157224 */ /* 0x0c0fe200078e020a */
[C---:B------:R-:W-:Y:S01]  /*0660*/  R2UR UR8, R4.reuse ;  /* 0x00000000040872ca */ /* 0x040fe200000e0000 */
[-C--:B------:R-:W-:Y:S01]  /*0670*/  IMAD R23, R7, R0.reuse, R12 ;  /* 0x0000000007177224 */ /* 0x080fe200078e020c */
[----:B------:R-:W-:Y:S01]  /*0680*/  R2UR UR9, R5 ;  /* 0x00000000050972ca */ /* 0x000fe200000e0000 */
[----:B------:R-:W-:Y:S01]  /*0690*/  IMAD R15, R7, R0, R14 ;  /* 0x00000000070f7224 */ /* 0x000fe200078e020e */
[----:B------:R-:W-:Y:S01]  /*06a0*/  R2UR UR10, R4 ;  /* 0x00000000040a72ca */ /* 0x000fe200000e0000 */
[----:B-1----:R-:W-:Y:S01]  /*06b0*/  IMAD.WIDE.U32 R20, R21, 0x4, R2 ;  /* 0x0000000415147825 */ /* 0x002fe200078e0002 */
[----:B------:R-:W-:-:S02]  /*06c0*/  R2UR UR11, R5 ;  /* 0x00000000050b72ca */ /* 0x000fc400000e0000 */
[----:B------:R-:W-:Y:S01]  /*06d0*/  R2UR UR12, R4 ;  /* 0x00000000040c72ca */ /* 0x000fe200000e0000 */
[--C-:B------:R-:W-:Y:S01]  /*06e0*/  IMAD.WIDE.U32 R22, R23, 0x4, R2.reuse ;  /* 0x0000000417167825 */ /* 0x100fe200078e0002 */
[----:B------:R-:W-:Y:S01]  /*06f0*/  R2UR UR13, R5 ;  /* 0x00000000050d72ca */ /* 0x000fe200000e0000 */
[----:B------:R-:W2:Y:S01]  /*0700*/  LDG.E R20, desc[UR4][R20.64] ;  /* 0x0000000414147981 */ /* 0x000ea2000c1e1900 */
[----:B------:R-:W0:Y:S01]  /*0710*/  LDCU UR4, c[0x0][0x384] ;  /* 0x00007080ff0477ac */ /* 0x000e220008000800 */
[----:B------:R-:W-:Y:S02]  /*0720*/  IMAD.WIDE.U32 R14, R15, 0x4, R2 ;  /* 0x000000040f0e7825 */ /* 0x000fe400078e0002 */
[----:B------:R-:W2:Y:S02]  /*0730*/  LDG.E R23, desc[UR6][R22.64] ;  /* 0x0000000616177981 */ /* 0x000ea4000c1e1900 */
[CC--:B------:R-:W-:Y:S02]  /*0740*/  IMAD R19, R7.reuse, R0.reuse, R6 ;  /* 0x0000000007137224 */ /* 0x0c0fe400078e0206 */
[----:B------:R-:W-:Y:S01]  /*0750*/  IMAD R11, R7, R0, R18 ;  /* 0x00000000070b7224 */ /* 0x000fe200078e0212 */
[----:B------:R-:W2:Y:S01]  /*0760*/  LDG.E R14, desc[UR8][R14.64] ;  /* 0x000000080e0e7981 */ /* 0x000ea2000c1e1900 */
[----:B------:R-:W-:-:S04]  /*0770*/  IMAD.WIDE.U32 R18, R19, 0x4, R2 ;  /* 0x0000000413127825 */ /* 0x000fc800078e0002 */
[----:B------:R-:W-:Y:S02]  /*0780*/  IMAD.WIDE.U32 R8, R11, 0x4, R2 ;  /* 0x000000040b087825 */ /* 0x000fe400078e0002 */
[----:B------:R-:W3:Y:S04]  /*0790*/  LDG.E R19, desc[UR10][R18.64] ;  /* 0x0000000a12137981 */ /* 0x000ee8000c1e1900 */
[----:B------:R-:W4:Y:S01]  /*07a0*/  LDG.E R2, desc[UR12][R8.64] ;  /* 0x0000000c08027981 */ /* 0x000f22000c1e1900 */
[----:B--2---:R-:W-:-:S05]  /*07b0*/  IADD3 R0, PT, PT, R14, R20, R23 ;  /* 0x000000140e007210 */ /* 0x004fca0007ffe017 */
[----:B---3--:R-:W-:Y:S02]  /*07c0*/  IMAD.IADD R0, R0, 0x1, R19 ;  /* 0x0000000100007824 */ /* 0x008fe400078e0213 */
[----:B----4-:R-:W-:-:S03]  /*07d0*/  IMAD.SHL.U32 R3, R2, 0x2, RZ ;  /* 0x0000000202037824 */ /* 0x010fc600078e00ff */
[----:B------:R-:W-:Y:S02]  /*07e0*/  I2FP.F32.S32 R0, R0 ;  /* 0x0000000000007245 */ /* 0x000fe40000201400 */
[----:B------:R-:W-:-:S03]  /*07f0*/  I2FP.F32.S32 R3, R3 ;  /* 0x0000000300037245 */ /* 0x000fc60000201400 */
[----:B0-----:R-:W-:-:S04]  /*0800*/  FADD R0, R0, UR4 ;  /* 0x0000000400007e21 */ /* 0x001fc80008000000 */
[----:B------:R-:W-:-:S05]  /*0810*/  FMUL R0, R0, R3 ;  /* 0x0000000300007220 */ /* 0x000fca0000400000 */
[----:B------:R-:W-:-:S13]  /*0820*/  FSETP.GTU.AND P0, PT, R0, RZ, PT ;  /* 0x000000ff0000720b */ /* 0x000fda0003f0c000 */
[----:B------:R-:W-:Y:S02]  /*0830*/  @!P0 R2UR UR4, R4 ;  /* 0x00000000040482ca */ /* 0x000fe400000e0000 */
[----:B------:R-:W-:Y:S01]  /*0840*/  @!P0 R2UR UR5, R5 ;  /* 0x00000000050582ca */ /* 0x000fe200000e0000 */
[----:B------:R-:W-:Y:S02]  /*0850*/  @!P0 IMAD.MOV R3, RZ, RZ, -R2 ;  /* 0x000000ffff038224 */ /* 0x000fe400078e0a02 */
[----:B------:R-:W-:-:S10]  /*0860*/  @!P0 IMAD.MOV.U32 R13, RZ, RZ, 0x1 ;  /* 0x00000001ff0d8424 */ /* 0x000fd400078e00ff */
[----:B------:R1:W-:Y:S01]  /*0870*/  @!P0 STG.E desc[UR4][R8.64], R3 ;  /* 0x0000000308008986 */ /* 0x0003e2000c101904 */
[----:B------:R-:W-:Y:S05]  /*0880*/  @!P0 BRA `(.L_x_3) ;  /* 0x0000000000a48947 */ /* 0x000fea0003800000 */
[----:B------:R-:W0:Y:S01]  /*0890*/  LDCU.64 UR4, c[0x0][0x390] ;  /* 0x00007200ff0477ac */ /* 0x000e220008000a00 */
[----:B------:R-:W-:Y:S02]  /*08a0*/  R2UR UR6, R4 ;  /* 0x00000000040672ca */ /* 0x000fe400000e0000 */
[----:B------:R-:W-:Y:S02]  /*08b0*/  R2UR UR7, R5 ;  /* 0x00000000050772ca */ /* 0x000fe400000e0000 */
[----:B0-----:R-:W-:-:S04]  /*08c0*/  LEA R14, P0, R7, UR4, 0x2 ;  /* 0x00000004070e7c11 */ /* 0x001fc8000f8010ff */
[----:B------:R-:W-:-:S07]  /*08d0*/  LEA.HI.X R15, R7, UR5, RZ, 0x2, P0 ;  /* 0x00000005070f7c11 */ /* 0x000fce00080f14ff */
[----:B------:R-:W2:Y:S01]  /*08e0*/  LDG.E R15, desc[UR6][R14.64] ;  /* 0x000000060e0f7981 */ /* 0x000ea2000c1e1900 */
[----:B------:R-:W-:Y:S01]  /*08f0*/  BSSY.RECONVERGENT B1, `(.L_x_4) ;  /* 0x000000d000017945 */ /* 0x000fe20003800200 */
[----:B--2---:R-:W1:Y:S08]  /*0900*/  MUFU.RCP R6, R15 ;  /* 0x0000000f00067308 */ /* 0x004e700000001000 */
[----:B------:R-:W0:Y:S01]  /*0910*/  FCHK P0, -R0, R15 ;  /* 0x0000000f00007302 */ /* 0x000e220000000100 */
[----:B-1----:R-:W-:-:S04]  /*0920*/  FFMA R3, -R15, R6, 1 ;  /* 0x3f8000000f037423 */ /* 0x002fc80000000106 */
[----:B------:R-:W-:-:S04]  /*0930*/  FFMA R3, R6, R3, R6 ;  /* 0x0000000306037223 */ /* 0x000fc80000000006 */
[----:B------:R-:W-:-:S04]  /*0940*/  FFMA R6, -R0, R3, RZ ;  /* 0x0000000300067223 */ /* 0x000fc800000001ff */
[----:B------:R-:W-:-:S04]  /*0950*/  FFMA R10, -R15, R6, -R0 ;  /* 0x000000060f0a7223 */ /* 0x000fc80000000900 */
[----:B------:R-:W-:Y:S01]  /*0960*/  FFMA R3, R3, R10, R6 ;  /* 0x0000000a03037223 */ /* 0x000fe20000000006 */
[----:B0-----:R-:W-:Y:S06]  /*0970*/  @!P0 BRA `(.L_x_5) ;  /* 0x0000000000108947 */ /* 0x001fec0003800000 */
[----:B------:R-:W-:Y:S01]  /*0980*/  FADD R3, -R0, -RZ ;  /* 0x800000ff00037221 */ /* 0x000fe20000000100 */
[----:B------:R-:W-:-:S07]  /*0990*/  MOV R6, 0x9b0 ;  /* 0x000009b000067802 */ /* 0x000fce0000000f00 */
[----:B------:R-:W-:Y:S05]  /*09a0*/  CALL.REL.NOINC `($__internal_0_$__cuda_sm3x_div_rn_noftz_f32_slowpath) ;  /* 0x0000000400b47944 */ /* 0x000fea0003c00000 */
[----:B------:R-:W-:-:S07]  /*09b0*/  MOV R3, R0 ;  /* 0x0000000000037202 */ /* 0x000fce0000000f00 */
.L_x_5:
[----:B------:R-:W-:Y:S05]  /*09c0*/  BSYNC.RECONVERGENT B1 ;  /* 0x0000000000017941 */ /* 0x000fea0003800200 */
.L_x_4:
[----:B------:R-:W0:Y:S01]  /*09d0*/  LDC.64 R14, c[0x0][0x398] ;  /* 0x0000e600ff0e7b82 */ /* 0x000e220000000a00 */
[----:B------:R-:W-:Y:S02]  /*09e0*/  R2UR UR4, R4 ;  /* 0x00000000040472ca */ /* 0x000fe400000e0000 */
[----:B------:R-:W-:Y:S01]  /*09f0*/  R2UR UR5, R5 ;  /* 0x00000000050572ca */ /* 0x000fe200000e0000 */
[----:B0-----:R-:W-:-:S12]  /*0a00*/  IMAD.WIDE.U32 R10, R11, 0x4, R14 ;  /* 0x000000040b0a7825 */ /* 0x001fd800078e000e */
[----:B------:R-:W2:Y:S01]  /*0a10*/  LDG.E.CONSTANT R11, desc[UR4][R10.64] ;  /* 0x000000040a0b7981 */ /* 0x000ea2000c1e9900 */
[----:B------:R-:W-:Y:S02]  /*0a20*/  IMAD.MOV.U32 R0, RZ, RZ, 0x3bbb989d ;  /* 0x3bbb989dff007424 */ /* 0x000fe400078e00ff */
[----:B------:R-:W-:Y:S02]  /*0a30*/  IMAD.MOV.U32 R15, RZ, RZ, 0x437c0000 ;  /* 0x437c0000ff0f7424 */ /* 0x000fe400078e00ff */
[----:B------:R-:W-:-:S04]  /*0a40*/  FFMA.SAT R0, R3, R0, 0.5 ;  /* 0x3f00000003007423 */ /* 0x000fc80000002000 */
[----:B------:R-:W-:-:S04]  /*0a50*/  FFMA.RM R0, R0, R15, 12582913 ;  /* 0x4b40000100007423 */ /* 0x000fc8000000400f */
[C---:B------:R-:W-:Y:S01]  /*0a60*/  FADD R6, R0.reuse, -12583039 ;  /* 0xcb40007f00067421 */ /* 0x040fe20000000000 */
[----:B------:R-:W-:-:S03]  /*0a70*/  IMAD.SHL.U32 R0, R0, 0x800000, RZ ;  /* 0x0080000000007824 */ /* 0x000fc600078e00ff */
[----:B------:R-:W-:-:S04]  /*0a80*/  FFMA R6, R3, 1.4426950216293334961, -R6 ;  /* 0x3fb8aa3b03067823 */ /* 0x000fc80000000806 */
[----:B------:R-:W-:-:S04]  /*0a90*/  FFMA R6, R3, 1.925963033500011079e-08, R6 ;  /* 0x32a5706003067823 */ /* 0x000fc80000000006 */
[----:B------:R-:W0:Y:S02]  /*0aa0*/  MUFU.EX2 R3, R6 ;  /* 0x0000000600037308 */ /* 0x000e240000000800 */
[----:B0-----:R-:W-:-:S05]  /*0ab0*/  FMUL R0, R0, R3 ;  /* 0x0000000300007220 */ /* 0x001fca0000400000 */
[----:B--2---:R-:W-:-:S13]  /*0ac0*/  FSETP.GEU.AND P0, PT, R11, R0, PT ;  /* 0x000000000b00720b */ /* 0x004fda0003f0e000 */
[----:B------:R-:W-:Y:S01]  /*0ad0*/  @!P0 R2UR UR4, R4 ;  /* 0x00000000040482ca */ /* 0x000fe200000e0000 */
[----:B------:R-:W-:Y:S01]  /*0ae0*/  @!P0 IMAD.MOV R3, RZ, RZ, -R2 ;  /* 0x000000ffff038224 */ /* 0x000fe200078e0a02 */
[----:B------:R-:W-:Y:S02]  /*0af0*/  @!P0 R2UR UR5, R5 ;  /* 0x00000000050582ca */ /* 0x000fe400000e0000 */
[----:B------:R-:W-:-:S11]  /*0b00*/  @!P0 MOV R13, 0x1 ;  /* 0x00000001000d8802 */ /* 0x000fd60000000f00 */
[----:B------:R2:W-:Y:S02]  /*0b10*/  @!P0 STG.E desc[UR4][R8.64], R3 ;  /* 0x0000000308008986 */ /* 0x0005e4000c101904 */
.L_x_3:
[----:B------:R-:W-:Y:S05]  /*0b20*/  BSYNC.RECONVERGENT B0 ;  /* 0x0000000000007941 */ /* 0x000fea0003800200 */
.L_x_2:
[----:B------:R-:W3:Y:S02]  /*0b30*/  LDCU.64 UR4, c[0x0][0x3a8] ;  /* 0x00007500ff0477ac */ /* 0x000ee40008000a00 */
[----:B---3--:R-:W-:Y:S01]  /*0b40*/  LEA R6, P0, R7, UR4, 0x3 ;  /* 0x0000000407067c11 */ /* 0x008fe2000f8018ff */
[----:B------:R-:W-:-:S03]  /*0b50*/  UMOV UR4, 0xffffffff ;  /* 0xffffffff00047882 */ /* 0x000fc60000000000 */
[----:B------:R-:W-:Y:S01]  /*0b60*/  LEA.HI.X R7, R7, UR5, RZ, 0x3, P0 ;  /* 0x0000000507077c11 */ /* 0x000fe200080f1cff */
[----:B------:R-:W-:Y:S08]  /*0b70*/  BRA.DIV UR4, `(.L_x_6) ;  /* 0x0000000204c47947 */ /* 0x000ff0000b800000 */
[----:B------:R-:W3:Y:S02]  /*0b80*/  SHFL.DOWN PT, R14, R13, 0x10, 0x1f ;  /* 0x0a001f000d0e7f89 */ /* 0x000ee400000e0000 */
[----:B---3--:R-:W-:-:S05]  /*0b90*/  IMAD.IADD R0, R14, 0x1, R13 ;  /* 0x000000010e007824 */ /* 0x008fca00078e020d */
[----:B------:R-:W3:Y:S02]  /*0ba0*/  SHFL.DOWN PT, R14, R0, 0x8, 0x1f ;  /* 0x09001f00000e7f89 */ /* 0x000ee400000e0000 */
[----:B---3--:R-:W-:-:S05]  /*0bb0*/  IMAD.IADD R2, R0, 0x1, R14 ;  /* 0x0000000100027824 */ /* 0x008fca00078e020e */
[----:B------:R-:W1:Y:S02]  /*0bc0*/  SHFL.DOWN PT, R14, R2, 0x4, 0x1f ;  /* 0x08801f00020e7f89 */ /* 0x000e6400000e0000 */
[----:B-12---:R-:W-:-:S05]  /*0bd0*/  IMAD.IADD R3, R2, 0x1, R14 ;  /* 0x0000000102037824 */ /* 0x006fca00078e020e */
[----:B------:R-:W1:Y:S02]  /*0be0*/  SHFL.DOWN PT, R14, R3, 0x2, 0x1f ;  /* 0x08401f00030e7f89 */ /* 0x000e6400000e0000 */
[----:B-1----:R-:W-:-:S05]  /*0bf0*/  IMAD.IADD R8, R3, 0x1, R14 ;  /* 0x0000000103087824 */ /* 0x002fca00078e020e */
[----:B------:R1:W2:Y:S02]  /*0c00*/  SHFL.DOWN PT, R14, R8, 0x1, 0x1f ;  /* 0x08201f00080e7f89 */ /* 0x0002a400000e0000 */
.L_x_12:
[----:B------:R-:W3:Y:S01]  /*0c10*/  S2R R0, SR_TID.Y ;  /* 0x0000000000007919 */ /* 0x000ee20000002200 */
[----:B------:R-:W-:Y:S05]  /*0c20*/  WARPSYNC.ALL ;  /* 0x0000000000007948 */ /* 0x000fea0003800000 */
[----:B---3--:R-:W-:-:S05]  /*0c30*/  IMAD R17, R16, R0, R17 ;  /* 0x0000000010117224 */ /* 0x008fca00078e0211 */
[C---:B------:R-:W-:Y:S02]  /*0c40*/  LOP3.LUT P0, RZ, R17.reuse, 0x1f, RZ, 0xc0, !PT ;  /* 0x0000001f11ff7812 */ /* 0x040fe4000780c0ff */
[----:B------:R-:W-:-:S11]  /*0c50*/  ISETP.GT.U32.AND P1, PT, R17, 0x1f, PT ;  /* 0x0000001f1100780c */ /* 0x000fd60003f24070 */
[----:B------:R-:W3:Y:S01]  /*0c60*/  @!P0 S2R R3, SR_CgaCtaId ;  /* 0x0000000000038919 */ /* 0x000ee20000008800 */
[----:B------:R-:W-:-:S04]  /*0c70*/  @!P0 MOV R0, 0x400 ;  /* 0x0000040000008802 */ /* 0x000fc80000000f00 */
[----:B---3--:R-:W-:Y:S02]  /*0c80*/  @!P0 LEA R0, R3, R0, 0x18 ;  /* 0x0000000003008211 */ /* 0x008fe400078ec0ff */
[----:B--2---:R-:W-:Y:S02]  /*0c90*/  IADD3 R3, PT, PT, R8, R14, RZ ;  /* 0x0000000e08037210 */ /* 0x004fe40007ffe0ff */
[----:B------:R-:W-:-:S05]  /*0ca0*/  @!P0 LEA.HI R0, R17, R0, RZ, 0x1d ;  /* 0x0000000011008211 */ /* 0x000fca00078fe8ff */
[----:B------:R2:W-:Y:S01]  /*0cb0*/  @!P0 STS [R0], R3 ;  /* 0x0000000300008388 */ /* 0x0005e20000000800 */
[----:B------:R-:W-:Y:S06]  /*0cc0*/  BAR.SYNC.DEFER_BLOCKING 0x0 ;  /* 0x0000000000007b1d */ /* 0x000fec0000010000 */
[----:B------:R-:W-:Y:S05]  /*0cd0*/  @P1 EXIT ;  /* 0x000000000000194d */ /* 0x000fea0003800000 */
[----:B--2---:R-:W2:Y:S02]  /*0ce0*/  LDC R3, c[0x0][0x364] ;  /* 0x0000d900ff037b82 */ /* 0x004ea40000000800 */
[----:B--2---:R-:W-:-:S05]  /*0cf0*/  IMAD R16, R16, R3, 0x1f ;  /* 0x0000001f10107424 */ /* 0x004fca00078e0203 */
[----:B------:R-:W-:-:S04]  /*0d00*/  SHF.R.U32.HI R16, RZ, 0x5, R16 ;  /* 0x00000005ff107819 */ /* 0x000fc80000011610 */
[----:B------:R-:W-:-:S13]  /*0d10*/  ISETP.GE.U32.AND P0, PT, R17, R16, PT ;  /* 0x000000101100720c */ /* 0x000fda0003f06070 */
[----:B------:R-:W2:Y:S01]  /*0d20*/  @!P0 S2R R3, SR_CgaCtaId ;  /* 0x0000000000038919 */ /* 0x000ea20000008800 */
[----:B------:R-:W-:-:S04]  /*0d30*/  @!P0 MOV R0, 0x400 ;  /* 0x0000040000008802 */ /* 0x000fc80000000f00 */
[----:B--2---:R-:W-:Y:S01]  /*0d40*/  @!P0 LEA R2, R3, R0, 0x18 ;  /* 0x0000000003028211 */ /* 0x004fe200078ec0ff */
[----:B------:R-:W-:-:S04]  /*0d50*/  IMAD.MOV.U32 R0, RZ, RZ, RZ ;  /* 0x000000ffff007224 */ /* 0x000fc800078e00ff */
[----:B------:R-:W-:-:S05]  /*0d60*/  @!P0 IMAD R2, R17, 0x4, R2 ;  /* 0x0000000411028824 */ /* 0x000fca00078e0202 */
[----:B------:R-:W2:Y:S01]  /*0d70*/  @!P0 LDS R0, [R2] ;  /* 0x0000000002008984 */ /* 0x000ea20000000800 */
[----:B------:R-:W-:-:S03]  /*0d80*/  ISETP.NE.AND P0, PT, R17, RZ, PT ;  /* 0x000000ff1100720c */ /* 0x000fc60003f05270 */
[----:B--2---:R-:W2:Y:S02]  /*0d90*/  SHFL.DOWN PT, R3, R0, 0x10, 0x1f ;  /* 0x0a001f0000037f89 */ /* 0x004ea400000e0000 */
[----:B--2---:R-:W-:-:S05]  /*0da0*/  IMAD.IADD R3, R3, 0x1, R0 ;  /* 0x0000000103037824 */ /* 0x004fca00078e0200 */
[----:B-1----:R-:W1:Y:S02]  /*0db0*/  SHFL.DOWN PT, R8, R3, 0x8, 0x1f ;  /* 0x09001f0003087f89 */ /* 0x002e6400000e0000 */
[----:B-1----:R-:W-:-:S05]  /*0dc0*/  IMAD.IADD R8, R3, 0x1, R8 ;  /* 0x0000000103087824 */ /* 0x002fca00078e0208 */
[----:B------:R-:W1:Y:S02]  /*0dd0*/  SHFL.DOWN PT, R9, R8, 0x4, 0x1f ;  /* 0x08801f0008097f89 */ /* 0x000e6400000e0000 */
[----:B-1----:R-:W-:-:S05]  /*0de0*/  IADD3 R9, PT, PT, R8, R9, RZ ;  /* 0x0000000908097210 */ /* 0x002fca0007ffe0ff */
[----:B------:R-:W1:Y:S02]  /*0df0*/  SHFL.DOWN PT, R10, R9, 0x2, 0x1f ;  /* 0x08401f00090a7f89 */ /* 0x000e6400000e0000 */
[----:B-1----:R-:W-:-:S05]  /*0e00*/  IMAD.IADD R10, R9, 0x1, R10 ;  /* 0x00000001090a7824 */ /* 0x002fca00078e020a */
[----:B------:R1:W2:Y:S01]  /*0e10*/  SHFL.DOWN PT, R11, R10, 0x1, 0x1f ;  /* 0x08201f000a0b7f89 */ /* 0x0002a200000e0000 */
[----:B------:R-:W-:Y:S05]  /*0e20*/  @P0 EXIT ;  /* 0x000000000000094d */ /* 0x000fea0003800000 */
[----:B0-----:R-:W-:Y:S01]  /*0e30*/  R2UR UR4, R4 ;  /* 0x00000000040472ca */ /* 0x001fe200000e0000 */
[----:B--2---:R-:W-:Y:S01]  /*0e40*/  IMAD.IADD R2, R10, 0x1, R11 ;  /* 0x000000010a027824 */ /* 0x004fe200078e020b */
[----:B------:R-:W-:-:S04]  /*0e50*/  R2UR UR5, R5 ;  /* 0x00000000050572ca */ /* 0x000fc800000e0000 */
[----:B------:R-:W-:-:S09]  /*0e60*/  SHF.R.S32.HI R3, RZ, 0x1f, R2 ;  /* 0x0000001fff037819 */ /* 0x000fd20000011402 */
[----:B------:R-:W-:Y:S01]  /*0e70*/  REDG.E.ADD.64.STRONG.GPU desc[UR4][R6.64], R2 ;  /* 0x000000020600798e */ /* 0x000fe2000c12e504 */
[----:B------:R-:W-:Y:S05]  /*0e80*/  EXIT ;  /* 0x000000000000794d */ /* 0x000fea0003800000 */
.L_x_6:
[----:B------:R-:W-:Y:S01]  /*0e90*/  IMAD.MOV.U32 R12, RZ, RZ, 0x10 ;  /* 0x00000010ff0c7424 */ /* 0x000fe200078e00ff */
[----:B------:R-:W-:Y:S01]  /*0ea0*/  MOV R15, 0xffffffff ;  /* 0xffffffff000f7802 */ /* 0x000fe20000000f00 */
[----:B------:R-:W-:-:S07]  /*0eb0*/  IMAD.MOV.U32 R11, RZ, RZ, 0x1f ;  /* 0x0000001fff0b7424 */ /* 0x000fce00078e00ff */
[----:B012---:R-:W-:Y:S05]  /*0ec0*/  WARPSYNC.COLLECTIVE R15, `(.L_x_7) ;  /* 0x000000000f087348 */ /* 0x007fea0003c00000 */
[----:B------:R3:W4:Y:S02]  /*0ed0*/  SHFL.DOWN P6, R14, R13, R12, R11 ;  /* 0x0800000c0d0e7389 */ /* 0x00072400000c000b */
[----:B01234-:R-:W-:Y:S05]  /*0ee0*/  ENDCOLLECTIVE ;  /* 0x000000000000791b */ /* 0x01ffea0003800000 */
.L_x_7:
[----:B------:R-:W-:Y:S02]  /*0ef0*/  IMAD.MOV.U32 R12, RZ, RZ, 0x8 ;  /* 0x00000008ff0c7424 */ /* 0x000fe400078e00ff */
[----:B------:R-:W-:-:S04]  /*0f00*/  IMAD.IADD R0, R14, 0x1, R13 ;  /* 0x000000010e007824 */ /* 0x000fc800078e020d */
[----:B------:R-:W-:-:S07]  /*0f10*/  IMAD.MOV.U32 R13, RZ, RZ, R0 ;  /* 0x000000ffff0d7224 */ /* 0x000fce00078e0000 */
[----:B------:R-:W-:Y:S05]  /*0f20*/  WARPSYNC.COLLECTIVE R15, `(.L_x_8) ;  /* 0x000000000f087348 */ /* 0x000fea0003c00000 */
[----:B------:R0:W1:Y:S02]  /*0f30*/  SHFL.DOWN P6, R14, R13, R12, R11 ;  /* 0x0800000c0d0e7389 */ /* 0x00006400000c000b */
[----:B01----:R-:W-:Y:S05]  /*0f40*/  ENDCOLLECTIVE ;  /* 0x000000000000791b */ /* 0x003fea0003800000 */
.L_x_8:
[----:B------:R-:W-:Y:S02]  /*0f50*/  IMAD.MOV.U32 R12, RZ, RZ, 0x4 ;  /* 0x00000004ff0c7424 */ /* 0x000fe400078e00ff */
[----:B------:R-:W-:-:S05]  /*0f60*/  IMAD.IADD R2, R0, 0x1, R14 ;  /* 0x0000000100027824 */ /* 0x000fca00078e020e */
[----:B------:R-:W-:-:S07]  /*0f70*/  MOV R13, R2 ;  /* 0x00000002000d7202 */ /* 0x000fce0000000f00 */
[----:B------:R-:W-:Y:S05]  /*0f80*/  WARPSYNC.COLLECTIVE R15, `(.L_x_9) ;  /* 0x000000000f087348 */ /* 0x000fea0003c00000 */
[----:B------:R0:W1:Y:S02]  /*0f90*/  SHFL.DOWN P6, R14, R13, R12, R11 ;  /* 0x0800000c0d0e7389 */ /* 0x00006400000c000b */
[----:B01----:R-:W-:Y:S05]  /*0fa0*/  ENDCOLLECTIVE ;  /* 0x000000000000791b */ /* 0x003fea0003800000 */
.L_x_9:
[----:B------:R-:W-:Y:S02]  /*0fb0*/  IMAD.MOV.U32 R12, RZ, RZ, 0x2 ;  /* 0x00000002ff0c7424 */ /* 0x000fe400078e00ff */
[----:B------:R-:W-:-:S04]  /*0fc0*/  IMAD.IADD R3, R2, 0x1, R14 ;  /* 0x0000000102037824 */ /* 0x000fc800078e020e */
[----:B------:R-:W-:-:S07]  /*0fd0*/  IMAD.MOV.U32 R13, RZ, RZ, R3 ;  /* 0x000000ffff0d7224 */ /* 0x000fce00078e0003 */
[----:B------:R-:W-:Y:S05]  /*0fe0*/  WARPSYNC.COLLECTIVE R15, `(.L_x_10) ;  /* 0x000000000f087348 */ /* 0x000fea0003c00000 */
[----:B------:R0:W1:Y:S02]  /*0ff0*/  SHFL.DOWN P6, R14, R13, R12, R11 ;  /* 0x0800000c0d0e7389 */ /* 0x00006400000c000b */
[----:B01----:R-:W-:Y:S05]  /*1000*/  ENDCOLLECTIVE ;  /* 0x000000000000791b */ /* 0x003fea0003800000 */
.L_x_10:
[----:B------:R-:W-:Y:S01]  /*1010*/  IMAD.MOV.U32 R12, RZ, RZ, 0x1 ;  /* 0x00000001ff0c7424 */ /* 0x000fe200078e00ff */
[----:B------:R-:W-:-:S05]  /*1020*/  IADD3 R8, PT, PT, R3, R14, RZ ;  /* 0x0000000e03087210 */ /* 0x000fca0007ffe0ff */
[----:B------:R-:W-:-:S07]  /*1030*/  IMAD.MOV.U32 R13, RZ, RZ, R8 ;  /* 0x000000ffff0d7224 */ /* 0x000fce00078e0008 */
[----:B------:R-:W-:Y:S05]  /*1040*/  WARPSYNC.COLLECTIVE R15, `(.L_x_11) ;  /* 0x000000000f087348 */ /* 0x000fea0003c00000 */
[----:B------:R0:W1:Y:S02]  /*1050*/  SHFL.DOWN P6, R14, R13, R12, R11 ;  /* 0x0800000c0d0e7389 */ /* 0x00006400000c000b */
[----:B01----:R-:W-:Y:S05]  /*1060*/  ENDCOLLECTIVE ;  /* 0x000000000000791b */ /* 0x003fea0003800000 */
.L_x_11:
[----:B------:R-:W-:Y:S05]  /*1070*/  BRA `(.L_x_12) ;  /* 0xfffffff800e47947 */ /* 0x000fea000383ffff */
        .weak           $__internal_0_$__cuda_sm3x_div_rn_noftz_f32_slowpath
        .type           $__internal_0_$__cuda_sm3x_div_rn_noftz_f32_slowpath,@function
        .size           $__internal_0_$__cuda_sm3x_div_rn_noftz_f32_slowpath,(.L_x_26 - $__internal_0_$__cuda_sm3x_div_rn_noftz_f32_slowpath)
$__internal_0_$__cuda_sm3x_div_rn_noftz_f32_slowpath:
[----:B------:R-:W-:Y:S01]  /*1080*/  SHF.R.U32.HI R10, RZ, 0x17, R15 ;  /* 0x00000017ff0a7819 */ /* 0x000fe2000001160f */
[----:B------:R-:W-:Y:S01]  /*1090*/  BSSY.RECONVERGENT B2, `(.L_x_13) ;  /* 0x0000063000027945 */ /* 0x000fe20003800200 */
[----:B------:R-:W-:Y:S02]  /*10a0*/  SHF.R.U32.HI R0, RZ, 0x17, R3 ;  /* 0x00000017ff007819 */ /* 0x000fe40000011603 */
[----:B------:R-:W-:Y:S02]  /*10b0*/  LOP3.LUT R10, R10, 0xff, RZ, 0xc0, !PT ;  /* 0x000000ff0a0a7812 */ /* 0x000fe400078ec0ff */
[----:B------:R-:W-:-:S03]  /*10c0*/  LOP3.LUT R14, R0, 0xff, RZ, 0xc0, !PT ;  /* 0x000000ff000e7812 */ /* 0x000fc600078ec0ff */
[----:B------:R-:W-:Y:S02]  /*10d0*/  VIADD R19, R10, 0xffffffff ;  /* 0xffffffff0a137836 */ /* 0x000fe40000000000 */
[----:B------:R-:W-:-:S03]  /*10e0*/  VIADD R18, R14, 0xffffffff ;  /* 0xffffffff0e127836 */ /* 0x000fc60000000000 */
[----:B------:R-:W-:-:S04]  /*10f0*/  ISETP.GT.U32.AND P0, PT, R19, 0xfd, PT ;  /* 0x000000fd1300780c */ /* 0x000fc80003f04070 */
[----:B------:R-:W-:-:S13]  /*1100*/  ISETP.GT.U32.OR P0, PT, R18, 0xfd, P0 ;  /* 0x000000fd1200780c */ /* 0x000fda0000704470 */
[----:B------:R-:W-:Y:S01]  /*1110*/  @!P0 MOV R12, RZ ;  /* 0x000000ff000c8202 */ /* 0x000fe20000000f00 */
[----:B------:R-:W-:Y:S06]  /*1120*/  @!P0 BRA `(.L_x_14) ;  /* 0x0000000000608947 */ /* 0x000fec0003800000 */
[----:B------:R-:W-:Y:S01]  /*1130*/  FSETP.GTU.FTZ.AND P0, PT, |R3|, +INF , PT ;  /* 0x7f8000000300780b */ /* 0x000fe20003f1c200 */
[----:B------:R-:W-:Y:S01]  /*1140*/  IMAD.MOV.U32 R0, RZ, RZ, R15 ;  /* 0x000000ffff007224 */ /* 0x000fe200078e000f */
[----:B------:R-:W-:-:S04]  /*1150*/  FSETP.GTU.FTZ.AND P1, PT, |R15|, +INF , PT ;  /* 0x7f8000000f00780b */ /* 0x000fc80003f3c200 */
[----:B------:R-:W-:-:S13]  /*1160*/  PLOP3.LUT P0, PT, P0, P1, PT, 0xf8, 0x8f ;  /* 0x00000000008f781c */ /* 0x000fda0000703f70 */
[----:B------:R-:W-:Y:S05]  /*1170*/  @P0 BRA `(.L_x_15) ;  /* 0x00000004004c0947 */ /* 0x000fea0003800000 */
[----:B------:R-:W-:-:S13]  /*1180*/  LOP3.LUT P0, RZ, R15, 0x7fffffff, R3, 0xc8, !PT ;  /* 0x7fffffff0fff7812 */ /* 0x000fda000780c803 */
[----:B------:R-:W-:Y:S05]  /*1190*/  @!P0 BRA `(.L_x_16) ;  /* 0x00000004003c8947 */ /* 0x000fea0003800000 */
[C---:B------:R-:W-:Y:S02]  /*11a0*/  FSETP.NEU.FTZ.AND P2, PT, |R3|.reuse, +INF , PT ;  /* 0x7f8000000300780b */ /* 0x040fe40003f5d200 */
[----:B------:R-:W-:Y:S02]  /*11b0*/  FSETP.NEU.FTZ.AND P1, PT, |R0|, +INF , PT ;  /* 0x7f8000000000780b */ /* 0x000fe40003f3d200 */
[----:B------:R-:W-:-:S11]  /*11c0*/  FSETP.NEU.FTZ.AND P0, PT, |R3|, +INF , PT ;  /* 0x7f8000000300780b */ /* 0x000fd60003f1d200 */
[----:B------:R-:W-:Y:S05]  /*11d0*/  @!P1 BRA !P2, `(.L_x_16) ;  /* 0x00000004002c9947 */ /* 0x000fea0005000000 */
[----:B------:R-:W-:-:S04]  /*11e0*/  LOP3.LUT P2, RZ, R3, 0x7fffffff, RZ, 0xc0, !PT ;  /* 0x7fffffff03ff7812 */ /* 0x000fc8000784c0ff */
[----:B------:R-:W-:-:S13]  /*11f0*/  PLOP3.LUT P1, PT, P1, P2, PT, 0x2f, 0xf2 ;  /* 0x0000000000f2781c */ /* 0x000fda0000f24577 */
[----:B------:R-:W-:Y:S05]  /*1200*/  @P1 BRA `(.L_x_17) ;  /* 0x0000000400181947 */ /* 0x000fea0003800000 */
[----:B------:R-:W-:-:S04]  /*1210*/  LOP3.LUT P1, RZ, R15, 0x7fffffff, RZ, 0xc0, !PT ;  /* 0x7fffffff0fff7812 */ /* 0x000fc8000782c0ff */
[----:B------:R-:W-:-:S13]  /*1220*/  PLOP3.LUT P0, PT, P0, P1, PT, 0x2f, 0xf2 ;  /* 0x0000000000f2781c */ /* 0x000fda0000702577 */
[----:B------:R-:W-:Y:S05]  /*1230*/  @P0 BRA `(.L_x_18) ;  /* 0x0000000400000947 */ /* 0x000fea0003800000 */
[----:B------:R-:W-:Y:S02]  /*1240*/  ISETP.GE.AND P0, PT, R18, RZ, PT ;  /* 0x000000ff1200720c */ /* 0x000fe40003f06270 */
[----:B------:R-:W-:-:S11]  /*1250*/  ISETP.GE.AND P1, PT, R19, RZ, PT ;  /* 0x000000ff1300720c */ /* 0x000fd60003f26270 */
[----:B------:R-:W-:Y:S02]  /*1260*/  @P0 IMAD.MOV.U32 R12, RZ, RZ, RZ ;  /* 0x000000ffff0c0224 */ /* 0x000fe400078e00ff */
[----:B------:R-:W-:Y:S01]  /*1270*/  @!P0 FFMA R3, R3, 1.84467440737095516160e+19, RZ ;  /* 0x5f80000003038823 */ /* 0x000fe200000000ff */
[----:B------:R-:W-:Y:S02]  /*1280*/  @!P0 IMAD.MOV.U32 R12, RZ, RZ, -0x40 ;  /* 0xffffffc0ff0c8424 */ /* 0x000fe400078e00ff */
[----:B------:R-:W-:Y:S02]  /*1290*/  @!P1 FFMA R15, R0, 1.84467440737095516160e+19, RZ ;  /* 0x5f800000000f9823 */ /* 0x000fe400000000ff */
[----:B------:R-:W-:-:S07]  /*12a0*/  @!P1 VIADD R12, R12, 0x40 ;  /* 0x000000400c0c9836 */ /* 0x000fce0000000000 */
.L_x_14:
[----:B------:R-:W-:Y:S01]  /*12b0*/  LEA R0, R10, 0xc0800000, 0x17 ;  /* 0xc08000000a007811 */ /* 0x000fe200078eb8ff */
[----:B------:R-:W-:Y:S01]  /*12c0*/  VIADD R14, R14, 0xffffff81 ;  /* 0xffffff810e0e7836 */ /* 0x000fe20000000000 */
[----:B------:R-:W-:Y:S02]  /*12d0*/  BSSY.RECONVERGENT B3, `(.L_x_19) ;  /* 0x0000035000037945 */ /* 0x000fe40003800200 */
[----:B------:R-:W-:Y:S01]  /*12e0*/  IADD3 R15, PT, PT, -R0, R15, RZ ;  /* 0x0000000f000f7210 */ /* 0x000fe20007ffe1ff */
[----:B------:R-:W-:-:S03]  /*12f0*/  IMAD R0, R14, -0x800000, R3 ;  /* 0xff8000000e007824 */ /* 0x000fc600078e0203 */
[----:B------:R0:W1:Y:S01]  /*1300*/  MUFU.RCP R18, R15 ;  /* 0x0000000f00127308 */ /* 0x0000620000001000 */
[----:B------:R-:W-:Y:S01]  /*1310*/  FADD.FTZ R19, -R15, -RZ ;  /* 0x800000ff0f137221 */ /* 0x000fe20000010100 */
[----:B0-----:R-:W-:-:S05]  /*1320*/  IADD3 R15, PT, PT, R14, 0x7f, -R10 ;  /* 0x0000007f0e0f7810 */ /* 0x001fca0007ffe80a */
[----:B------:R-:W-:Y:S02]  /*1330*/  IMAD.IADD R15, R15, 0x1, R12 ;  /* 0x000000010f0f7824 */ /* 0x000fe400078e020c */
[----:B-1----:R-:W-:-:S04]  /*1340*/  FFMA R21, R18, R19, 1 ;  /* 0x3f80000012157423 */ /* 0x002fc80000000013 */
[----:B------:R-:W-:-:S04]  /*1350*/  FFMA R3, R18, R21, R18 ;  /* 0x0000001512037223 */ /* 0x000fc80000000012 */
[----:B------:R-:W-:-:S04]  /*1360*/  FFMA R18, R0, R3, RZ ;  /* 0x0000000300127223 */ /* 0x000fc800000000ff */
[----:B------:R-:W-:-:S04]  /*1370*/  FFMA R20, R19, R18, R0 ;  /* 0x0000001213147223 */ /* 0x000fc80000000000 */
[----:B------:R-:W-:-:S04]  /*1380*/  FFMA R20, R3, R20, R18 ;  /* 0x0000001403147223 */ /* 0x000fc80000000012 */
[----:B------:R-:W-:-:S04]  /*1390*/  FFMA R19, R19, R20, R0 ;  /* 0x0000001413137223 */ /* 0x000fc80000000000 */
[----:B------:R-:W-:-:S05]  /*13a0*/  FFMA R0, R3, R19, R20 ;  /* 0x0000001303007223 */ /* 0x000fca0000000014 */
[----:B------:R-:W-:-:S04]  /*13b0*/  SHF.R.U32.HI R10, RZ, 0x17, R0 ;  /* 0x00000017ff0a7819 */ /* 0x000fc80000011600 */
[----:B------:R-:W-:-:S05]  /*13c0*/  LOP3.LUT R10, R10, 0xff, RZ, 0xc0, !PT ;  /* 0x000000ff0a0a7812 */ /* 0x000fca00078ec0ff */
[----:B------:R-:W-:-:S05]  /*13d0*/  IMAD.IADD R14, R10, 0x1, R15 ;  /* 0x000000010a0e7824 */ /* 0x000fca00078e020f */
[----:B------:R-:W-:-:S04]  /*13e0*/  IADD3 R10, PT, PT, R14, -0x1, RZ ;  /* 0xffffffff0e0a7810 */ /* 0x000fc80007ffe0ff */
[----:B------:R-:W-:-:S13]  /*13f0*/  ISETP.GE.U32.AND P0, PT, R10, 0xfe, PT ;  /* 0x000000fe0a00780c */ /* 0x000fda0003f06070 */
[----:B------:R-:W-:Y:S05]  /*1400*/  @!P0 BRA `(.L_x_20) ;  /* 0x0000000000808947 */ /* 0x000fea0003800000 */
[----:B------:R-:W-:-:S13]  /*1410*/  ISETP.GT.AND P0, PT, R14, 0xfe, PT ;  /* 0x000000fe0e00780c */ /* 0x000fda0003f04270 */
[----:B------:R-:W-:Y:S05]  /*1420*/  @P0 BRA `(.L_x_21) ;  /* 0x00000000006c0947 */ /* 0x000fea0003800000 */
[----:B------:R-:W-:-:S13]  /*1430*/  ISETP.GE.AND P0, PT, R14, 0x1, PT ;  /* 0x000000010e00780c */ /* 0x000fda0003f06270 */
[----:B------:R-:W-:Y:S05]  /*1440*/  @P0 BRA `(.L_x_22) ;  /* 0x0000000000740947 */ /* 0x000fea0003800000 */
[----:B------:R-:W-:Y:S02]  /*1450*/  ISETP.GE.AND P0, PT, R14, -0x18, PT ;  /* 0xffffffe80e00780c */ /* 0x000fe40003f06270 */
[----:B------:R-:W-:-:S11]  /*1460*/  LOP3.LUT R0, R0, 0x80000000, RZ, 0xc0, !PT ;  /* 0x8000000000007812 */ /* 0x000fd600078ec0ff */
[----:B------:R-:W-:Y:S05]  /*1470*/  @!P0 BRA `(.L_x_22) ;  /* 0x0000000000688947 */ /* 0x000fea0003800000 */
[CC--:B------:R-:W-:Y:S01]  /*1480*/  FFMA.RZ R10, R3.reuse, R19.reuse, R20 ;  /* 0x00000013030a7223 */ /* 0x0c0fe2000000c014 */
[C---:B------:R-:W-:Y:S01]  /*1490*/  VIADD R15, R14.reuse, 0x20 ;  /* 0x000000200e0f7836 */ /* 0x040fe20000000000 */
[C---:B------:R-:W-:Y:S02]  /*14a0*/  ISETP.NE.AND P2, PT, R14.reuse, RZ, PT ;  /* 0x000000ff0e00720c */ /* 0x040fe40003f45270 */
[----:B------:R-:W-:Y:S01]  /*14b0*/  ISETP.NE.AND P1, PT, R14, RZ, PT ;  /* 0x000000ff0e00720c */ /* 0x000fe20003f25270 */
[----:B------:R-:W-:Y:S01]  /*14c0*/  IMAD.MOV R14, RZ, RZ, -R14 ;  /* 0x000000ffff0e7224 */ /* 0x000fe200078e0a0e */
[----:B------:R-:W-:Y:S01]  /*14d0*/  LOP3.LUT R12, R10, 0x7fffff, RZ, 0xc0, !PT ;  /* 0x007fffff0a0c7812 */ /* 0x000fe200078ec0ff */
[CCC-:B------:R-:W-:Y:S01]  /*14e0*/  FFMA.RP R10, R3.reuse, R19.reuse, R20.reuse ;  /* 0x00000013030a7223 */ /* 0x1c0fe20000008014 */
[----:B------:R-:W-:Y:S02]  /*14f0*/  FFMA.RM R3, R3, R19, R20 ;  /* 0x0000001303037223 */ /* 0x000fe40000004014 */
[----:B------:R-:W-:-:S03]  /*1500*/  LOP3.LUT R12, R12, 0x800000, RZ, 0xfc, !PT ;  /* 0x008000000c0c7812 */ /* 0x000fc600078efcff */
[----:B------:R-:W-:Y:S02]  /*1510*/  FSETP.NEU.FTZ.AND P0, PT, R10, R3, PT ;  /* 0x000000030a00720b */ /* 0x000fe40003f1d000 */
[----:B------:R-:W-:Y:S02]  /*1520*/  SHF.L.U32 R15, R12, R15, RZ ;  /* 0x0000000f0c0f7219 */ /* 0x000fe400000006ff */
[----:B------:R-:W-:Y:S02]  /*1530*/  SEL R3, R14, RZ, P2 ;  /* 0x000000ff0e037207 */ /* 0x000fe40001000000 */
[----:B------:R-:W-:Y:S02]  /*1540*/  ISETP.NE.AND P1, PT, R15, RZ, P1 ;  /* 0x000000ff0f00720c */ /* 0x000fe40000f25270 */
[----:B------:R-:W-:Y:S02]  /*1550*/  SHF.R.U32.HI R3, RZ, R3, R12 ;  /* 0x00000003ff037219 */ /* 0x000fe4000001160c */
[----:B------:R-:W-:-:S02]  /*1560*/  PLOP3.LUT P0, PT, P0, P1, PT, 0xf8, 0x8f ;  /* 0x00000000008f781c */ /* 0x000fc40000703f70 */
[----:B------:R-:W-:Y:S02]  /*1570*/  SHF.R.U32.HI R15, RZ, 0x1, R3 ;  /* 0x00000001ff0f7819 */ /* 0x000fe40000011603 */
[----:B------:R-:W-:-:S04]  /*1580*/  SEL R10, RZ, 0x1, !P0 ;  /* 0x00000001ff0a7807 */ /* 0x000fc80004000000 */
[----:B------:R-:W-:-:S04]  /*1590*/  LOP3.LUT R10, R10, 0x1, R15, 0xf8, !PT ;  /* 0x000000010a0a7812 */ /* 0x000fc800078ef80f */
[----:B------:R-:W-:-:S05]  /*15a0*/  LOP3.LUT R10, R10, R3, RZ, 0xc0, !PT ;  /* 0x000000030a0a7212 */ /* 0x000fca00078ec0ff */
[----:B------:R-:W-:-:S05]  /*15b0*/  IMAD.IADD R15, R15, 0x1, R10 ;  /* 0x000000010f0f7824 */ /* 0x000fca00078e020a */
[----:B------:R-:W-:Y:S01]  /*15c0*/  LOP3.LUT R0, R15, R0, RZ, 0xfc, !PT ;  /* 0x000000000f007212 */ /* 0x000fe200078efcff */
[----:B------:R-:W-:Y:S06]  /*15d0*/  BRA `(.L_x_22) ;  /* 0x0000000000107947 */ /* 0x000fec0003800000 */
.L_x_21:
[----:B------:R-:W-:-:S04]  /*15e0*/  LOP3.LUT R0, R0, 0x80000000, RZ, 0xc0, !PT ;  /* 0x8000000000007812 */ /* 0x000fc800078ec0ff */
[----:B------:R-:W-:Y:S01]  /*15f0*/  LOP3.LUT R0, R0, 0x7f800000, RZ, 0xfc, !PT ;  /* 0x7f80000000007812 */ /* 0x000fe200078efcff */
[----:B------:R-:W-:Y:S06]  /*1600*/  BRA `(.L_x_22) ;  /* 0x0000000000047947 */ /* 0x000fec0003800000 */
.L_x_20:
[----:B------:R-:W-:-:S07]  /*1610*/  LEA R0, R15, R0, 0x17 ;  /* 0x000000000f007211 */ /* 0x000fce00078eb8ff */
.L_x_22:
[----:B------:R-:W-:Y:S05]  /*1620*/  BSYNC.RECONVERGENT B3 ;  /* 0x0000000000037941 */ /* 0x000fea0003800200 */
.L_x_19:
[----:B------:R-:W-:Y:S05]  /*1630*/  BRA `(.L_x_23) ;  /* 0x0000000000207947 */ /* 0x000fea0003800000 */
.L_x_18:
[----:B------:R-:W-:-:S04]  /*1640*/  LOP3.LUT R0, R15, 0x80000000, R3, 0x48, !PT ;  /* 0x800000000f007812 */ /* 0x000fc800078e4803 */
[----:B------:R-:W-:Y:S01]  /*1650*/  LOP3.LUT R0, R0, 0x7f800000, RZ, 0xfc, !PT ;  /* 0x7f80000000007812 */ /* 0x000fe200078efcff */
[----:B------:R-:W-:Y:S06]  /*1660*/  BRA `(.L_x_23) ;  /* 0x0000000000147947 */ /* 0x000fec0003800000 */
.L_x_17:
[----:B------:R-:W-:Y:S01]  /*1670*/  LOP3.LUT R0, R15, 0x80000000, R3, 0x48, !PT ;  /* 0x800000000f007812 */ /* 0x000fe200078e4803 */
[----:B------:R-:W-:Y:S06]  /*1680*/  BRA `(.L_x_23) ;  /* 0x00000000000c7947 */ /* 0x000fec0003800000 */
.L_x_16:
[----:B------:R-:W0:Y:S01]  /*1690*/  MUFU.RSQ R0, -QNAN ;  /* 0xffc0000000007908 */ /* 0x000e220000001400 */
[----:B------:R-:W-:Y:S05]  /*16a0*/  BRA `(.L_x_23) ;  /* 0x0000000000047947 */ /* 0x000fea0003800000 */
.L_x_15:
[----:B------:R-:W-:-:S07]  /*16b0*/  FADD.FTZ R0, R3, R0 ;  /* 0x0000000003007221 */ /* 0x000fce0000010000 */
.L_x_23:
[----:B------:R-:W-:Y:S05]  /*16c0*/  BSYNC.RECONVERGENT B2 ;  /* 0x0000000000027941 */ /* 0x000fea0003800200 */
.L_x_13:
[----:B------:R-:W-:Y:S02]  /*16d0*/  IMAD.MOV.U32 R14, RZ, RZ, R6 ;  /* 0x000000ffff0e7224 */ /* 0x000fe400078e0006 */
[----:B------:R-:W-:-:S04]  /*16e0*/  IMAD.MOV.U32 R15, RZ, RZ, 0x0 ;  /* 0x00000000ff0f7424 */ /* 0x000fc800078e00ff */
[----:B0-----:R-:W-:Y:S05]  /*16f0*/  RET.REL.NODEC R14 `(_Z7k_sweepjfmPKfS0_PiPy) ;  /* 0xffffffe80e407950 */ /* 0x001fea0003c3ffff */
.L_x_24:
        /* <DEDUP_REMOVED lines=16> */
.L_x_26:


//--------------------- .text._Z13k_init_randomjPKfPi --------------------------
	.section	.text._Z13k_init_randomjPKfPi,"ax",@progbits
	.align	128
        .global         _Z13k_init_randomjPKfPi
        .type           _Z13k_init_randomjPKfPi,@function
        .size           _Z13k_init_randomjPKfPi,(.L_x_29 - _Z13k_init_randomjPKfPi)
        .other          _Z13k_init_randomjPKfPi,@"STO_CUDA_ENTRY STV_DEFAULT"
_Z13k_init_randomjPKfPi:
.text._Z13k_init_randomjPKfPi:
[----:B------:R-:W-:Y:S01]  /*0000*/  LDC R1, c[0x0][0x37c] ;  /* 0x0000df00ff017b82 */ /* 0x000fe20000000800 */
[----:B------:R-:W0:Y:S07]  /*0010*/  S2R R0, SR_TID.X ;  /* 0x0000000000007919 */ /* 0x000e2e0000002100 */
[----:B------:R-:W0:Y:S01]  /*0020*/  S2UR UR4, SR_CTAID.X ;  /* 0x00000000000479c3 */ /* 0x000e220000002500 */
[----:B------:R-:W1:Y:S07]  /*0030*/  LDCU UR5, c[0x0][0x380] ;  /* 0x00007000ff0577ac */ /* 0x000e6e0008000800 */
[----:B------:R-:W0:Y:S02]  /*0040*/  LDC R7, c[0x0][0x360] ;  /* 0x0000d800ff077b82 */ /* 0x000e240000000800 */
[----:B0-----:R-:W-:-:S05]  /*0050*/  IMAD R7, R7, UR4, R0 ;  /* 0x0000000407077c24 */ /* 0x001fca000f8e0200 */
[----:B-1----:R-:W-:-:S13]  /*0060*/  ISETP.GE.U32.AND P0, PT, R7, UR5, PT ;  /* 0x0000000507007c0c */ /* 0x002fda000bf06070 */
[----:B------:R-:W-:Y:S05]  /*0070*/  @P0 EXIT ;  /* 0x000000000000094d */ /* 0x000fea0003800000 */
[----:B------:R-:W0:Y:S01]  /*0080*/  LDC.64 R2, c[0x0][0x388] ;  /* 0x0000e200ff027b82 */ /* 0x000e220000000a00 */
[----:B------:R-:W1:Y:S07]  /*0090*/  LDCU.64 UR4, c[0x0][0x358] ;  /* 0x00006b00ff0477ac */ /* 0x000e6e0008000a00 */
[----:B------:R-:W2:Y:S01]  /*00a0*/  LDC.64 R4, c[0x0][0x390] ;  /* 0x0000e400ff047b82 */ /* 0x000ea20000000a00 */
[----:B0-----:R-:W-:-:S06]  /*00b0*/  IMAD.WIDE.U32 R2, R7, 0x4, R2 ;  /* 0x0000000407027825 */ /* 0x001fcc00078e0002 */
[----:B-1----:R-:W3:Y:S01]  /*00c0*/  LDG.E.CONSTANT R2, desc[UR4][R2.64] ;  /* 0x0000000402027981 */ /* 0x002ee2000c1e9900 */
[----:B------:R-:W-:Y:S02]  /*00d0*/  HFMA2 R0, -RZ, RZ, 0, 5.9604644775390625e-08 ;  /* 0x00000001ff007431 */ /* 0x000fe400000001ff */
[----:B--2---:R-:W-:Y:S01]  /*00e0*/  IMAD.WIDE.U32 R4, R7, 0x4, R4 ;  /* 0x0000000407047825 */ /* 0x004fe200078e0004 */
[----:B---3--:R-:W-:-:S04]  /*00f0*/  FSETP.GEU.AND P0, PT, R2, 0.5, PT ;  /* 0x3f0000000200780b */ /* 0x008fc80003f0e000 */
[----:B------:R-:W-:-:S05]  /*0100*/  SEL R7, R0, 0xffffffff, !P0 ;  /* 0xffffffff00077807 */ /* 0x000fca0004000000 */
[----:B------:R-:W-:Y:S01]  /*0110*/  STG.E desc[UR4][R4.64], R7 ;  /* 0x0000000704007986 */ /* 0x000fe2000c101904 */
[----:B------:R-:W-:Y:S05]  /*0120*/  EXIT ;  /* 0x000000000000794d */ /* 0x000fea0003800000 */
.L_x_25:
        /* <DEDUP_REMOVED lines=13> */
.L_x_29:


//--------------------- .nv.global.init           --------------------------
	.section	.nv.global.init,"aw",@progbits
.nv.global.init:
	.type		$str,@object
	.size		$str,($str$1 - $str)
$str:
        /*0000*/ 	.byte	0x62, 0x6c, 0x6f, 0x63, 0x6b, 0x44, 0x69, 0x6d, 0x2e, 0x7a, 0x20, 0x3d, 0x3d, 0x20, 0x31, 0x00
	.type		$str$1,@object
	.size		$str$1,(__unnamed_1 - $str$1)
$str$1:
        /*0010*/ 	.byte	0x2f, 0x74, 0x6d, 0x70, 0x2f, 0x73, 0x61, 0x73, 0x73, 0x5f, 0x63, 0x75, 0x5f, 0x73, 0x68, 0x6f
        /*0020*/ 	.byte	0x61, 0x31, 0x37, 0x62, 0x38, 0x2f, 0x6b, 0x2e, 0x63, 0x75, 0x00
	.type		__unnamed_1,@object
	.size		__unnamed_1,(.L_1 - __unnamed_1)
__unnamed_1:
        /*002b*/ 	.byte	0x76, 0x6f, 0x69, 0x64, 0x20, 0x6b, 0x5f, 0x73, 0x77, 0x65, 0x65, 0x70, 0x28, 0x75, 0x6e, 0x73
        /*003b*/ 	.byte	0x69, 0x67, 0x6e, 0x65, 0x64, 0x20, 0x69, 0x6e, 0x74, 0x2c, 0x20, 0x66, 0x6c, 0x6f, 0x61, 0x74
        /*004b*/ 	.byte	0x2c, 0x20, 0x75, 0x6e, 0x73, 0x69, 0x67, 0x6e, 0x65, 0x64, 0x20, 0x6c, 0x6f, 0x6e, 0x67, 0x2c
        /*005b*/ 	.byte	0x20, 0x63, 0x6f, 0x6e, 0x73, 0x74, 0x20, 0x66, 0x6c, 0x6f, 0x61, 0x74, 0x20, 0x2a, 0x2c, 0x20
        /*006b*/ 	.byte	0x63, 0x6f, 0x6e, 0x73, 0x74, 0x20, 0x66, 0x6c, 0x6f, 0x61, 0x74, 0x20, 0x2a, 0x2c, 0x20, 0x69
        /*007b*/ 	.byte	0x6e, 0x74, 0x20, 0x2a, 0x2c, 0x20, 0x75, 0x6e, 0x73, 0x69, 0x67, 0x6e, 0x65, 0x64, 0x20, 0x6c
        /*008b*/ 	.byte	0x6f, 0x6e, 0x67, 0x20, 0x6c, 0x6f, 0x6e, 0x67, 0x20, 0x2a, 0x29, 0x00
.L_1:


//--------------------- .nv.shared._Z7k_accumIiEvjmPKT_PS0_ --------------------------
	.section	.nv.shared._Z7k_accumIiEvjmPKT_PS0_,"aw",@nobits
	.sectionflags	@""
	.align	4
.nv.shared._Z7k_accumIiEvjmPKT_PS0_:
	.zero		1152


//--------------------- .nv.shared.reserved.0     --------------------------
	.section	.nv.shared.reserved.0,"aw",@nobits
	.weak		__nv_reservedSMEM_offset_0_alias
	.size		__nv_reservedSMEM_offset_0_alias, 0, 64
	.other		__nv_reservedSMEM_offset_0_alias,@"STO_CUDA_RESERVED_SHARED STV_DEFAULT"
__nv_reservedSMEM_offset_0_alias:
	.zero		0
	.zero		64


//--------------------- .nv.shared._Z7k_sweepjfmPKfS0_PiPy --------------------------
	.section	.nv.shared._Z7k_sweepjfmPKfS0_PiPy,"aw",@nobits
	.sectionflags	@""
	.align	4
.nv.shared._Z7k_sweepjfmPKfS0_PiPy:
	.zero		1152


//--------------------- .nv.constant0._Z7k_accumIiEvjmPKT_PS0_ --------------------------
	.section	.nv.constant0._Z7k_accumIiEvjmPKT_PS0_,"a",@progbits
	.sectionflags	@""
	.align	4
.nv.constant0._Z7k_accumIiEvjmPKT_PS0_:
	.zero		928


//--------------------- .nv.constant0._Z7k_sweepjfmPKfS0_PiPy --------------------------
	.section	.nv.constant0._Z7k_sweepjfmPKfS0_PiPy,"a",@progbits
	.sectionflags	@""
	.align	4
.nv.constant0._Z7k_sweepjfmPKfS0_PiPy:
	.zero		944


//--------------------- .nv.constant0._Z13k_init_randomjPKfPi --------------------------
	.section	.nv.constant0._Z13k_init_randomjPKfPi,"a",@progbits
	.sectionflags	@""
	.align	4
.nv.constant0._Z13k_init_randomjPKfPi:
	.zero		920


//--------------------- SYMBOLS --------------------------

	.type		.nv.reservedSmem.offset0,@object
	.size		.nv.reservedSmem.offset0,0x4
	.type		.nv.reservedSmem.cap,@object
	.size		.nv.reservedSmem.cap,0x4
	.type		__assertfail,@function
